//
// Generated by NVIDIA NVVM Compiler
//
// Compiler Build ID: CL-36424714
// Cuda compilation tools, release 13.0, V13.0.88
// Based on NVVM 20.0.0
//

.version 9.0
.target sm_100
.address_size 64

	// .globl	_Z17sequencesDistanceiPfS_Pi
.const .align 4 .b8 primo_vettore_confronto[800];
.shared .align 4 .b8 _ZZ14blockReduceMinRfRiiiE6values[128];
.shared .align 4 .b8 _ZZ14blockReduceMinRfRiiiE7indices[128];
.extern .shared .align 16 .b8 cache[];

.visible .entry _Z17sequencesDistanceiPfS_Pi(
	.param .u32 _Z17sequencesDistanceiPfS_Pi_param_0,
	.param .u64 .ptr .align 1 _Z17sequencesDistanceiPfS_Pi_param_1,
	.param .u64 .ptr .align 1 _Z17sequencesDistanceiPfS_Pi_param_2,
	.param .u64 .ptr .align 1 _Z17sequencesDistanceiPfS_Pi_param_3
)
{
	.reg .pred 	%p<54>;
	.reg .b32 	%r<106>;
	.reg .b32 	%f<67>;
	.reg .b64 	%rd<17>;

	ld.param.u32 	%r20, [_Z17sequencesDistanceiPfS_Pi_param_0];
	ld.param.u64 	%rd4, [_Z17sequencesDistanceiPfS_Pi_param_1];
	ld.param.u64 	%rd5, [_Z17sequencesDistanceiPfS_Pi_param_2];
	ld.param.u64 	%rd6, [_Z17sequencesDistanceiPfS_Pi_param_3];
	mov.u32 	%r1, %ctaid.x;
	mov.u32 	%r2, %ntid.x;
	mul.lo.s32 	%r3, %r1, %r2;
	mov.u32 	%r4, %tid.x;
	add.s32 	%r5, %r3, %r4;
	setp.gt.s32 	%p1, %r5, 24125;
	@%p1 bra 	$L__BB0_3;
	cvta.to.global.u64 	%rd1, %rd4;
	mov.u32 	%r102, %r4;
	mov.u32 	%r103, %r5;
$L__BB0_2:
	mul.wide.s32 	%rd7, %r103, 4;
	add.s64 	%rd8, %rd1, %rd7;
	ld.global.f32 	%f9, [%rd8];
	shl.b32 	%r21, %r102, 2;
	mov.u32 	%r22, cache;
	add.s32 	%r23, %r22, %r21;
	st.shared.f32 	[%r23], %f9;
	add.s32 	%r8, %r102, 1024;
	add.s32 	%r9, %r8, %r3;
	setp.lt.u32 	%p2, %r102, 199;
	setp.lt.s32 	%p3, %r103, 23102;
	and.pred  	%p4, %p2, %p3;
	mov.u32 	%r102, %r8;
	mov.u32 	%r103, %r9;
	@%p4 bra 	$L__BB0_2;
$L__BB0_3:
	bar.sync 	0;
	sub.s32 	%r24, %r5, %r20;
	abs.s32 	%r25, %r24;
	setp.lt.s32 	%p5, %r25, 200;
	setp.gt.s32 	%p6, %r5, 23925;
	mov.f32 	%f65, 0f7F7FFFFF;
	or.pred  	%p7, %p6, %p5;
	@%p7 bra 	$L__BB0_7;
	shl.b32 	%r27, %r4, 2;
	mov.u32 	%r28, cache;
	add.s32 	%r10, %r28, %r27;
	mov.u64 	%rd10, primo_vettore_confronto;
	add.s64 	%rd16, %rd10, 16;
	mov.f32 	%f64, 0f00000000;
	mov.b32 	%r104, 16;
$L__BB0_5:
	ld.const.f32 	%f12, [%rd16+-16];
	add.s32 	%r29, %r10, %r104;
	ld.shared.f32 	%f13, [%r29+-16];
	sub.f32 	%f14, %f12, %f13;
	fma.rn.f32 	%f15, %f14, %f14, %f64;
	ld.const.f32 	%f16, [%rd16+-12];
	ld.shared.f32 	%f17, [%r29+-12];
	sub.f32 	%f18, %f16, %f17;
	fma.rn.f32 	%f19, %f18, %f18, %f15;
	ld.const.f32 	%f20, [%rd16+-8];
	ld.shared.f32 	%f21, [%r29+-8];
	sub.f32 	%f22, %f20, %f21;
	fma.rn.f32 	%f23, %f22, %f22, %f19;
	ld.const.f32 	%f24, [%rd16+-4];
	ld.shared.f32 	%f25, [%r29+-4];
	sub.f32 	%f26, %f24, %f25;
	fma.rn.f32 	%f27, %f26, %f26, %f23;
	ld.const.f32 	%f28, [%rd16];
	ld.shared.f32 	%f29, [%r29];
	sub.f32 	%f30, %f28, %f29;
	fma.rn.f32 	%f31, %f30, %f30, %f27;
	ld.const.f32 	%f32, [%rd16+4];
	ld.shared.f32 	%f33, [%r29+4];
	sub.f32 	%f34, %f32, %f33;
	fma.rn.f32 	%f35, %f34, %f34, %f31;
	ld.const.f32 	%f36, [%rd16+8];
	ld.shared.f32 	%f37, [%r29+8];
	sub.f32 	%f38, %f36, %f37;
	fma.rn.f32 	%f39, %f38, %f38, %f35;
	ld.const.f32 	%f40, [%rd16+12];
	ld.shared.f32 	%f41, [%r29+12];
	sub.f32 	%f42, %f40, %f41;
	fma.rn.f32 	%f64, %f42, %f42, %f39;
	add.s32 	%r104, %r104, 32;
	add.s64 	%rd16, %rd16, 32;
	setp.ne.s32 	%p8, %r104, 816;
	@%p8 bra 	$L__BB0_5;
	sqrt.rn.f32 	%f65, %f64;
$L__BB0_7:
	and.b32  	%r13, %r4, 31;
	shr.u32 	%r14, %r4, 5;
	setp.ne.s32 	%p9, %r13, 0;
	shl.b32 	%r30, %r14, 2;
	mov.u32 	%r31, _ZZ14blockReduceMinRfRiiiE6values;
	add.s32 	%r15, %r31, %r30;
	@%p9 bra 	$L__BB0_9;
	mov.b32 	%r32, 2139095039;
	st.shared.u32 	[%r15], %r32;
$L__BB0_9:
	setp.ne.s32 	%p10, %r13, 0;
	mov.b32 	%r33, %f65;
	shfl.sync.down.b32	%r34|%p11, %r33, 16, 31, -1;
	mov.b32 	%f43, %r34;
	shfl.sync.down.b32	%r35|%p12, %r5, 16, 31, -1;
	setp.eq.f32 	%p13, %f65, %f43;
	min.s32 	%r36, %r35, %r5;
	selp.b32 	%r37, %r36, %r5, %p13;
	setp.gt.f32 	%p14, %f65, %f43;
	selp.f32 	%f44, %f43, %f65, %p14;
	selp.b32 	%r38, %r35, %r37, %p14;
	mov.b32 	%r39, %f44;
	shfl.sync.down.b32	%r40|%p15, %r39, 8, 31, -1;
	mov.b32 	%f45, %r40;
	shfl.sync.down.b32	%r41|%p16, %r38, 8, 31, -1;
	setp.eq.f32 	%p17, %f44, %f45;
	min.s32 	%r42, %r41, %r38;
	selp.b32 	%r43, %r42, %r38, %p17;
	setp.gt.f32 	%p18, %f44, %f45;
	selp.f32 	%f46, %f45, %f44, %p18;
	selp.b32 	%r44, %r41, %r43, %p18;
	mov.b32 	%r45, %f46;
	shfl.sync.down.b32	%r46|%p19, %r45, 4, 31, -1;
	mov.b32 	%f47, %r46;
	shfl.sync.down.b32	%r47|%p20, %r44, 4, 31, -1;
	setp.eq.f32 	%p21, %f46, %f47;
	min.s32 	%r48, %r47, %r44;
	selp.b32 	%r49, %r48, %r44, %p21;
	setp.gt.f32 	%p22, %f46, %f47;
	selp.f32 	%f48, %f47, %f46, %p22;
	selp.b32 	%r50, %r47, %r49, %p22;
	mov.b32 	%r51, %f48;
	shfl.sync.down.b32	%r52|%p23, %r51, 2, 31, -1;
	mov.b32 	%f49, %r52;
	shfl.sync.down.b32	%r53|%p24, %r50, 2, 31, -1;
	setp.eq.f32 	%p25, %f48, %f49;
	min.s32 	%r54, %r53, %r50;
	selp.b32 	%r55, %r54, %r50, %p25;
	setp.gt.f32 	%p26, %f48, %f49;
	selp.f32 	%f50, %f49, %f48, %p26;
	selp.b32 	%r56, %r53, %r55, %p26;
	mov.b32 	%r57, %f50;
	shfl.sync.down.b32	%r58|%p27, %r57, 1, 31, -1;
	mov.b32 	%f51, %r58;
	shfl.sync.down.b32	%r59|%p28, %r56, 1, 31, -1;
	setp.eq.f32 	%p29, %f50, %f51;
	min.s32 	%r60, %r59, %r56;
	selp.b32 	%r61, %r60, %r56, %p29;
	setp.gt.f32 	%p30, %f50, %f51;
	selp.f32 	%f5, %f51, %f50, %p30;
	selp.b32 	%r16, %r59, %r61, %p30;
	@%p10 bra 	$L__BB0_11;
	st.shared.f32 	[%r15], %f5;
	cvt.rn.f32.s32 	%f52, %r16;
	mov.u32 	%r63, _ZZ14blockReduceMinRfRiiiE7indices;
	add.s32 	%r64, %r63, %r30;
	st.shared.f32 	[%r64], %f52;
$L__BB0_11:
	bar.sync 	0;
	add.s32 	%r66, %r2, 31;
	shr.u32 	%r67, %r66, 5;
	setp.ge.u32 	%p31, %r4, %r67;
	mov.b32 	%r105, 0;
	mov.f32 	%f66, 0f7F7FFFFF;
	@%p31 bra 	$L__BB0_13;
	shl.b32 	%r68, %r13, 2;
	mov.u32 	%r69, _ZZ14blockReduceMinRfRiiiE6values;
	add.s32 	%r70, %r69, %r68;
	ld.shared.f32 	%f66, [%r70];
	mov.u32 	%r71, _ZZ14blockReduceMinRfRiiiE7indices;
	add.s32 	%r72, %r71, %r68;
	ld.shared.f32 	%f54, [%r72];
	cvt.rzi.s32.f32 	%r105, %f54;
$L__BB0_13:
	setp.gt.u32 	%p32, %r4, 31;
	@%p32 bra 	$L__BB0_16;
	mov.b32 	%r73, %f66;
	shfl.sync.down.b32	%r74|%p33, %r73, 16, 31, -1;
	mov.b32 	%f55, %r74;
	shfl.sync.down.b32	%r75|%p34, %r105, 16, 31, -1;
	setp.eq.f32 	%p35, %f66, %f55;
	min.s32 	%r76, %r75, %r105;
	selp.b32 	%r77, %r76, %r105, %p35;
	setp.gt.f32 	%p36, %f66, %f55;
	selp.f32 	%f56, %f55, %f66, %p36;
	selp.b32 	%r78, %r75, %r77, %p36;
	mov.b32 	%r79, %f56;
	shfl.sync.down.b32	%r80|%p37, %r79, 8, 31, -1;
	mov.b32 	%f57, %r80;
	shfl.sync.down.b32	%r81|%p38, %r78, 8, 31, -1;
	setp.eq.f32 	%p39, %f56, %f57;
	min.s32 	%r82, %r81, %r78;
	selp.b32 	%r83, %r82, %r78, %p39;
	setp.gt.f32 	%p40, %f56, %f57;
	selp.f32 	%f58, %f57, %f56, %p40;
	selp.b32 	%r84, %r81, %r83, %p40;
	mov.b32 	%r85, %f58;
	shfl.sync.down.b32	%r86|%p41, %r85, 4, 31, -1;
	mov.b32 	%f59, %r86;
	shfl.sync.down.b32	%r87|%p42, %r84, 4, 31, -1;
	setp.eq.f32 	%p43, %f58, %f59;
	min.s32 	%r88, %r87, %r84;
	selp.b32 	%r89, %r88, %r84, %p43;
	setp.gt.f32 	%p44, %f58, %f59;
	selp.f32 	%f60, %f59, %f58, %p44;
	selp.b32 	%r90, %r87, %r89, %p44;
	mov.b32 	%r91, %f60;
	shfl.sync.down.b32	%r92|%p45, %r91, 2, 31, -1;
	mov.b32 	%f61, %r92;
	shfl.sync.down.b32	%r93|%p46, %r90, 2, 31, -1;
	setp.eq.f32 	%p47, %f60, %f61;
	min.s32 	%r94, %r93, %r90;
	selp.b32 	%r95, %r94, %r90, %p47;
	setp.gt.f32 	%p48, %f60, %f61;
	selp.f32 	%f62, %f61, %f60, %p48;
	selp.b32 	%r96, %r93, %r95, %p48;
	mov.b32 	%r97, %f62;
	shfl.sync.down.b32	%r98|%p49, %r97, 1, 31, -1;
	mov.b32 	%f63, %r98;
	shfl.sync.down.b32	%r99|%p50, %r96, 1, 31, -1;
	setp.eq.f32 	%p51, %f62, %f63;
	min.s32 	%r100, %r99, %r96;
	selp.b32 	%r101, %r100, %r96, %p51;
	setp.gt.f32 	%p52, %f62, %f63;
	selp.f32 	%f8, %f63, %f62, %p52;
	selp.b32 	%r19, %r99, %r101, %p52;
	setp.ne.s32 	%p53, %r4, 0;
	@%p53 bra 	$L__BB0_16;
	cvta.to.global.u64 	%rd11, %rd5;
	mul.wide.u32 	%rd12, %r1, 4;
	add.s64 	%rd13, %rd11, %rd12;
	st.global.f32 	[%rd13], %f8;
	cvta.to.global.u64 	%rd14, %rd6;
	add.s64 	%rd15, %rd14, %rd12;
	st.global.u32 	[%rd15], %r19;
$L__BB0_16:
	ret;

}
	// .globl	_Z14finalReductioniiPiPfS_S0_
.visible .entry _Z14finalReductioniiPiPfS_S0_(
	.param .u32 _Z14finalReductioniiPiPfS_S0__param_0,
	.param .u32 _Z14finalReductioniiPiPfS_S0__param_1,
	.param .u64 .ptr .align 1 _Z14finalReductioniiPiPfS_S0__param_2,
	.param .u64 .ptr .align 1 _Z14finalReductioniiPiPfS_S0__param_3,
	.param .u64 .ptr .align 1 _Z14finalReductioniiPiPfS_S0__param_4,
	.param .u64 .ptr .align 1 _Z14finalReductioniiPiPfS_S0__param_5
)
{
	.reg .pred 	%p<52>;
	.reg .b32 	%r<94>;
	.reg .b32 	%f<33>;
	.reg .b64 	%rd<18>;

	ld.param.u32 	%r16, [_Z14finalReductioniiPiPfS_S0__param_0];
	ld.param.u32 	%r18, [_Z14finalReductioniiPiPfS_S0__param_1];
	ld.param.u64 	%rd5, [_Z14finalReductioniiPiPfS_S0__param_2];
	ld.param.u64 	%rd6, [_Z14finalReductioniiPiPfS_S0__param_3];
	ld.param.u64 	%rd3, [_Z14finalReductioniiPiPfS_S0__param_4];
	ld.param.u64 	%rd4, [_Z14finalReductioniiPiPfS_S0__param_5];
	cvta.to.global.u64 	%rd1, %rd5;
	cvta.to.global.u64 	%rd2, %rd6;
	mov.u32 	%r1, %ctaid.x;
	mov.u32 	%r2, %ntid.x;
	mov.u32 	%r3, %tid.x;
	mad.lo.s32 	%r4, %r1, %r2, %r3;
	setp.ge.s32 	%p1, %r4, %r18;
	mov.b32 	%r91, 0;
	mov.f32 	%f30, 0f7F7FFFFF;
	@%p1 bra 	$L__BB1_2;
	mul.wide.s32 	%rd7, %r4, 4;
	add.s64 	%rd8, %rd2, %rd7;
	ld.global.f32 	%f30, [%rd8];
	add.s64 	%rd9, %rd1, %rd7;
	ld.global.u32 	%r91, [%rd9];
$L__BB1_2:
	and.b32  	%r7, %r3, 31;
	shr.u32 	%r8, %r3, 5;
	setp.ne.s32 	%p2, %r7, 0;
	shl.b32 	%r19, %r8, 2;
	mov.u32 	%r20, _ZZ14blockReduceMinRfRiiiE6values;
	add.s32 	%r9, %r20, %r19;
	@%p2 bra 	$L__BB1_4;
	mov.b32 	%r21, 2139095039;
	st.shared.u32 	[%r9], %r21;
$L__BB1_4:
	setp.ne.s32 	%p3, %r7, 0;
	mov.b32 	%r22, %f30;
	shfl.sync.down.b32	%r23|%p4, %r22, 16, 31, -1;
	mov.b32 	%f9, %r23;
	shfl.sync.down.b32	%r24|%p5, %r91, 16, 31, -1;
	setp.eq.f32 	%p6, %f30, %f9;
	min.s32 	%r25, %r24, %r91;
	selp.b32 	%r26, %r25, %r91, %p6;
	setp.gt.f32 	%p7, %f30, %f9;
	selp.f32 	%f10, %f9, %f30, %p7;
	selp.b32 	%r27, %r24, %r26, %p7;
	mov.b32 	%r28, %f10;
	shfl.sync.down.b32	%r29|%p8, %r28, 8, 31, -1;
	mov.b32 	%f11, %r29;
	shfl.sync.down.b32	%r30|%p9, %r27, 8, 31, -1;
	setp.eq.f32 	%p10, %f10, %f11;
	min.s32 	%r31, %r30, %r27;
	selp.b32 	%r32, %r31, %r27, %p10;
	setp.gt.f32 	%p11, %f10, %f11;
	selp.f32 	%f12, %f11, %f10, %p11;
	selp.b32 	%r33, %r30, %r32, %p11;
	mov.b32 	%r34, %f12;
	shfl.sync.down.b32	%r35|%p12, %r34, 4, 31, -1;
	mov.b32 	%f13, %r35;
	shfl.sync.down.b32	%r36|%p13, %r33, 4, 31, -1;
	setp.eq.f32 	%p14, %f12, %f13;
	min.s32 	%r37, %r36, %r33;
	selp.b32 	%r38, %r37, %r33, %p14;
	setp.gt.f32 	%p15, %f12, %f13;
	selp.f32 	%f14, %f13, %f12, %p15;
	selp.b32 	%r39, %r36, %r38, %p15;
	mov.b32 	%r40, %f14;
	shfl.sync.down.b32	%r41|%p16, %r40, 2, 31, -1;
	mov.b32 	%f15, %r41;
	shfl.sync.down.b32	%r42|%p17, %r39, 2, 31, -1;
	setp.eq.f32 	%p18, %f14, %f15;
	min.s32 	%r43, %r42, %r39;
	selp.b32 	%r44, %r43, %r39, %p18;
	setp.gt.f32 	%p19, %f14, %f15;
	selp.f32 	%f16, %f15, %f14, %p19;
	selp.b32 	%r45, %r42, %r44, %p19;
	mov.b32 	%r46, %f16;
	shfl.sync.down.b32	%r47|%p20, %r46, 1, 31, -1;
	mov.b32 	%f17, %r47;
	shfl.sync.down.b32	%r48|%p21, %r45, 1, 31, -1;
	setp.eq.f32 	%p22, %f16, %f17;
	min.s32 	%r49, %r48, %r45;
	selp.b32 	%r50, %r49, %r45, %p22;
	setp.gt.f32 	%p23, %f16, %f17;
	selp.f32 	%f3, %f17, %f16, %p23;
	selp.b32 	%r10, %r48, %r50, %p23;
	@%p3 bra 	$L__BB1_6;
	st.shared.f32 	[%r9], %f3;
	cvt.rn.f32.s32 	%f18, %r10;
	mov.u32 	%r52, _ZZ14blockReduceMinRfRiiiE7indices;
	add.s32 	%r53, %r52, %r19;
	st.shared.f32 	[%r53], %f18;
$L__BB1_6:
	bar.sync 	0;
	add.s32 	%r55, %r2, 31;
	shr.u32 	%r56, %r55, 5;
	setp.ge.u32 	%p24, %r3, %r56;
	mov.b32 	%r93, 0;
	mov.f32 	%f32, 0f7F7FFFFF;
	@%p24 bra 	$L__BB1_8;
	shl.b32 	%r57, %r7, 2;
	mov.u32 	%r58, _ZZ14blockReduceMinRfRiiiE6values;
	add.s32 	%r59, %r58, %r57;
	ld.shared.f32 	%f32, [%r59];
	mov.u32 	%r60, _ZZ14blockReduceMinRfRiiiE7indices;
	add.s32 	%r61, %r60, %r57;
	ld.shared.f32 	%f20, [%r61];
	cvt.rzi.s32.f32 	%r93, %f20;
$L__BB1_8:
	setp.gt.u32 	%p25, %r3, 31;
	@%p25 bra 	$L__BB1_10;
	mov.b32 	%r62, %f32;
	shfl.sync.down.b32	%r63|%p26, %r62, 16, 31, -1;
	mov.b32 	%f21, %r63;
	shfl.sync.down.b32	%r64|%p27, %r93, 16, 31, -1;
	setp.eq.f32 	%p28, %f32, %f21;
	min.s32 	%r65, %r64, %r93;
	selp.b32 	%r66, %r65, %r93, %p28;
	setp.gt.f32 	%p29, %f32, %f21;
	selp.f32 	%f22, %f21, %f32, %p29;
	selp.b32 	%r67, %r64, %r66, %p29;
	mov.b32 	%r68, %f22;
	shfl.sync.down.b32	%r69|%p30, %r68, 8, 31, -1;
	mov.b32 	%f23, %r69;
	shfl.sync.down.b32	%r70|%p31, %r67, 8, 31, -1;
	setp.eq.f32 	%p32, %f22, %f23;
	min.s32 	%r71, %r70, %r67;
	selp.b32 	%r72, %r71, %r67, %p32;
	setp.gt.f32 	%p33, %f22, %f23;
	selp.f32 	%f24, %f23, %f22, %p33;
	selp.b32 	%r73, %r70, %r72, %p33;
	mov.b32 	%r74, %f24;
	shfl.sync.down.b32	%r75|%p34, %r74, 4, 31, -1;
	mov.b32 	%f25, %r75;
	shfl.sync.down.b32	%r76|%p35, %r73, 4, 31, -1;
	setp.eq.f32 	%p36, %f24, %f25;
	min.s32 	%r77, %r76, %r73;
	selp.b32 	%r78, %r77, %r73, %p36;
	setp.gt.f32 	%p37, %f24, %f25;
	selp.f32 	%f26, %f25, %f24, %p37;
	selp.b32 	%r79, %r76, %r78, %p37;
	mov.b32 	%r80, %f26;
	shfl.sync.down.b32	%r81|%p38, %r80, 2, 31, -1;
	mov.b32 	%f27, %r81;
	shfl.sync.down.b32	%r82|%p39, %r79, 2, 31, -1;
	setp.eq.f32 	%p40, %f26, %f27;
	min.s32 	%r83, %r82, %r79;
	selp.b32 	%r84, %r83, %r79, %p40;
	setp.gt.f32 	%p41, %f26, %f27;
	selp.f32 	%f28, %f27, %f26, %p41;
	selp.b32 	%r85, %r82, %r84, %p41;
	mov.b32 	%r86, %f28;
	shfl.sync.down.b32	%r87|%p42, %r86, 1, 31, -1;
	mov.b32 	%f29, %r87;
	shfl.sync.down.b32	%r88|%p43, %r85, 1, 31, -1;
	setp.eq.f32 	%p44, %f28, %f29;
	min.s32 	%r89, %r88, %r85;
	selp.b32 	%r90, %r89, %r85, %p44;
	setp.gt.f32 	%p45, %f28, %f29;
	selp.f32 	%f32, %f29, %f28, %p45;
	selp.b32 	%r93, %r88, %r90, %p45;
$L__BB1_10:
	setp.ne.s32 	%p46, %r3, 0;
	mov.u32 	%r15, %nctaid.x;
	setp.eq.s32 	%p47, %r15, 1;
	or.pred  	%p48, %p46, %p47;
	@%p48 bra 	$L__BB1_12;
	mul.wide.u32 	%rd10, %r1, 4;
	add.s64 	%rd11, %rd2, %rd10;
	st.global.f32 	[%rd11], %f32;
	add.s64 	%rd12, %rd1, %rd10;
	st.global.u32 	[%rd12], %r93;
$L__BB1_12:
	setp.ne.s32 	%p49, %r4, 0;
	setp.ne.s32 	%p50, %r15, 1;
	or.pred  	%p51, %p50, %p49;
	@%p51 bra 	$L__BB1_14;
	cvta.to.global.u64 	%rd13, %rd4;
	mul.wide.s32 	%rd14, %r16, 4;
	add.s64 	%rd15, %rd13, %rd14;
	st.global.f32 	[%rd15], %f32;
	cvta.to.global.u64 	%rd16, %rd3;
	add.s64 	%rd17, %rd16, %rd14;
	st.global.u32 	[%rd17], %r93;
$L__BB1_14:
	ret;

}


// ===== COMPILED SASS (sm_100) =====

	.target	sm_100

	.elftype	@"ET_EXEC"


//--------------------- .note.nv.tkinfo           --------------------------
	.section	.note.nv.tkinfo,"",@"SHT_NOTE"
	.sectionflags	@"SHF_NOTE_NV_TKINFO"
	.tkinfo
        /*0018*/ 	.word	0x00000002
        /*0030*/ 	.string	""
        /*0030*/ 	.string	"ptxas"
        /*0030*/ 	.string	"Cuda compilation tools, release 13.0, V13.0.88"
        /*0030*/ 	.string	"Build cuda_13.0.r13.0/compiler.36424714_0"
        /*0030*/ 	.string	"-arch sm_100 -m 64 "



//--------------------- .note.nv.cuinfo           --------------------------
	.section	.note.nv.cuinfo,"",@"SHT_NOTE"
	.sectionflags	@"SHF_NOTE_NV_CUINFO"
        /*0018*/ 	.short	0x0002
        /*001a*/ 	.short	0x0064
        /*001c*/ 	.short	0x0082
	.zero		2


//--------------------- .nv.info                  --------------------------
	.section	.nv.info,"",@"SHT_CUDA_INFO"
	.align	4


	//----- nvinfo : EIATTR_REGCOUNT
	.align		4
        /*0000*/ 	.byte	0x04, 0x2f
        /*0002*/ 	.short	(.L_2 - .L_1)
	.align		4
.L_1:
        /*0004*/ 	.word	index@(_Z17sequencesDistanceiPfS_Pi)
        /*0008*/ 	.word	0x00000012


	//----- nvinfo : EIATTR_FRAME_SIZE
	.align		4
.L_2:
        /*000c*/ 	.byte	0x04, 0x11
        /*000e*/ 	.short	(.L_4 - .L_3)
	.align		4
.L_3:
        /*0010*/ 	.word	index@($__internal_0_$__cuda_sm20_sqrt_rn_f32_slowpath)
        /*0014*/ 	.word	0x00000000


	//----- nvinfo : EIATTR_FRAME_SIZE
	.align		4
.L_4:
        /*0018*/ 	.byte	0x04, 0x11
        /*001a*/ 	.short	(.L_6 - .L_5)
	.align		4
.L_5:
        /*001c*/ 	.word	index@(_Z17sequencesDistanceiPfS_Pi)
        /*0020*/ 	.word	0x00000000


	//----- nvinfo : EIATTR_REGCOUNT
	.align		4
.L_6:
        /*0024*/ 	.byte	0x04, 0x2f
        /*0026*/ 	.short	(.L_8 - .L_7)
	.align		4
.L_7:
        /*0028*/ 	.word	index@(_Z14finalReductioniiPiPfS_S0_)
        /*002c*/ 	.word	0x00000013


	//----- nvinfo : EIATTR_FRAME_SIZE
	.align		4
.L_8:
        /*0030*/ 	.byte	0x04, 0x11
        /*0032*/ 	.short	(.L_10 - .L_9)
	.align		4
.L_9:
        /*0034*/ 	.word	index@(_Z14finalReductioniiPiPfS_S0_)
        /*0038*/ 	.word	0x00000000


	//----- nvinfo : EIATTR_MIN_STACK_SIZE
	.align		4
.L_10:
        /*003c*/ 	.byte	0x04, 0x12
        /*003e*/ 	.short	(.L_12 - .L_11)
	.align		4
.L_11:
        /*0040*/ 	.word	index@(_Z14finalReductioniiPiPfS_S0_)
        /*0044*/ 	.word	0x00000000


	//----- nvinfo : EIATTR_MIN_STACK_SIZE
	.align		4
.L_12:
        /*0048*/ 	.byte	0x04, 0x12
        /*004a*/ 	.short	(.L_14 - .L_13)
	.align		4
.L_13:
        /*004c*/ 	.word	index@(_Z17sequencesDistanceiPfS_Pi)
        /*0050*/ 	.word	0x00000000
.L_14:


//--------------------- .nv.compat                --------------------------
	.section	.nv.compat,"",@"SHT_CUDA_COMPAT_INFO"
	.align	4
        /*0000*/ 	.byte	0x02, 0x09, 0x00, 0x00, 0x02, 0x02, 0x01, 0x00, 0x02, 0x05, 0x05, 0x00, 0x03, 0x07, 0x01, 0x01
        /*0010*/ 	.byte	0x02, 0x03, 0x00, 0x00, 0x02, 0x06, 0x01, 0x00, 0x04, 0x0b, 0x08, 0x00, 0x01, 0x00, 0x00, 0x00
        /*0020*/ 	.byte	0x00, 0x00, 0x00, 0x00


//--------------------- .nv.info._Z14finalReductioniiPiPfS_S0_ --------------------------
	.section	.nv.info._Z14finalReductioniiPiPfS_S0_,"",@"SHT_CUDA_INFO"
	.sectionflags	@""
	.align	4


	//----- nvinfo : EIATTR_CUDA_API_VERSION
	.align		4
        /*0000*/ 	.byte	0x04, 0x37
        /*0002*/ 	.short	(.L_16 - .L_15)
.L_15:
        /*0004*/ 	.word	0x00000082


	//----- nvinfo : EIATTR_KPARAM_INFO
	.align		4
.L_16:
        /*0008*/ 	.byte	0x04, 0x17
        /*000a*/ 	.short	(.L_18 - .L_17)
.L_17:
        /*000c*/ 	.word	0x00000000
        /*0010*/ 	.short	0x0005
        /*0012*/ 	.short	0x0020
        /*0014*/ 	.byte	0x00, 0xf5, 0x21, 0x00


	//----- nvinfo : EIATTR_KPARAM_INFO
	.align		4
.L_18:
        /*0018*/ 	.byte	0x04, 0x17
        /*001a*/ 	.short	(.L_20 - .L_19)
.L_19:
        /*001c*/ 	.word	0x00000000
        /*0020*/ 	.short	0x0004
        /*0022*/ 	.short	0x0018
        /*0024*/ 	.byte	0x00, 0xf5, 0x21, 0x00


	//----- nvinfo : EIATTR_KPARAM_INFO
	.align		4
.L_20:
        /*0028*/ 	.byte	0x04, 0x17
        /*002a*/ 	.short	(.L_22 - .L_21)
.L_21:
        /*002c*/ 	.word	0x00000000
        /*0030*/ 	.short	0x0003
        /*0032*/ 	.short	0x0010
        /*0034*/ 	.byte	0x00, 0xf5, 0x21, 0x00


	//----- nvinfo : EIATTR_KPARAM_INFO
	.align		4
.L_22:
        /*0038*/ 	.byte	0x04, 0x17
        /*003a*/ 	.short	(.L_24 - .L_23)
.L_23:
        /*003c*/ 	.word	0x00000000
        /*0040*/ 	.short	0x0002
        /*0042*/ 	.short	0x0008
        /*0044*/ 	.byte	0x00, 0xf5, 0x21, 0x00


	//----- nvinfo : EIATTR_KPARAM_INFO
	.align		4
.L_24:
        /*0048*/ 	.byte	0x04, 0x17
        /*004a*/ 	.short	(.L_26 - .L_25)
.L_25:
        /*004c*/ 	.word	0x00000000
        /*0050*/ 	.short	0x0001
        /*0052*/ 	.short	0x0004
        /*0054*/ 	.byte	0x00, 0xf0, 0x11, 0x00


	//----- nvinfo : EIATTR_KPARAM_INFO
	.align		4
.L_26:
        /*0058*/ 	.byte	0x04, 0x17
        /*005a*/ 	.short	(.L_28 - .L_27)
.L_27:
        /*005c*/ 	.word	0x00000000
        /*0060*/ 	.short	0x0000
        /*0062*/ 	.short	0x0000
        /*0064*/ 	.byte	0x00, 0xf0, 0x11, 0x00


	//----- nvinfo : EIATTR_SPARSE_MMA_MASK
	.align		4
.L_28:
        /*0068*/ 	.byte	0x03, 0x50
        /*006a*/ 	.short	0x0000


	//----- nvinfo : EIATTR_MAXREG_COUNT
	.align		4
        /*006c*/ 	.byte	0x03, 0x1b
        /*006e*/ 	.short	0x00ff


	//----- nvinfo : EIATTR_NUM_BARRIERS
	.align		4
        /*0070*/ 	.byte	0x02, 0x4c
        /*0072*/ 	.byte	0x01
	.zero		1


	//----- nvinfo : EIATTR_MERCURY_ISA_VERSION
	.align		4
        /*0074*/ 	.byte	0x03, 0x5f
        /*0076*/ 	.short	0x0101


	//----- nvinfo : EIATTR_COOP_GROUP_MASK_REGIDS
	.align		4
        /*0078*/ 	.byte	0x04, 0x29
        /*007a*/ 	.short	(.L_30 - .L_29)


	//   ....[0]....
.L_29:
        /*007c*/ 	.word	0xffffffff


	//   ....[1]....
        /*0080*/ 	.word	0xffffffff


	//   ....[2]....
        /*0084*/ 	.word	0xffffffff


	//   ....[3]....
        /*0088*/ 	.word	0xffffffff


	//   ....[4]....
        /*008c*/ 	.word	0xffffffff


	//   ....[5]....
        /*0090*/ 	.word	0xffffffff


	//   ....[6]....
        /*0094*/ 	.word	0xffffffff


	//   ....[7]....
        /*0098*/ 	.word	0xffffffff


	//   ....[8]....
        /*009c*/ 	.word	0xffffffff


	//   ....[9]....
        /*00a0*/ 	.word	0xffffffff


	//   ....[10]....
        /*00a4*/ 	.word	0xffffffff


	//   ....[11]....
        /*00a8*/ 	.word	0xffffffff


	//   ....[12]....
        /*00ac*/ 	.word	0xffffffff


	//   ....[13]....
        /*00b0*/ 	.word	0xffffffff


	//   ....[14]....
        /*00b4*/ 	.word	0xffffffff


	//   ....[15]....
        /*00b8*/ 	.word	0xffffffff


	//   ....[16]....
        /*00bc*/ 	.word	0xffffffff


	//   ....[17]....
        /*00c0*/ 	.word	0xffffffff


	//   ....[18]....
        /*00c4*/ 	.word	0xffffffff


	//   ....[19]....
        /*00c8*/ 	.word	0xffffffff


	//   ....[20]....
        /*00cc*/ 	.word	0x0500000a


	//   ....[21]....
        /*00d0*/ 	.word	0x0500000a


	//   ....[22]....
        /*00d4*/ 	.word	0x0500000a


	//   ....[23]....
        /*00d8*/ 	.word	0x0500000a


	//   ....[24]....
        /*00dc*/ 	.word	0x0500000a


	//   ....[25]....
        /*00e0*/ 	.word	0x0500000a


	//   ....[26]....
        /*00e4*/ 	.word	0x0500000a


	//   ....[27]....
        /*00e8*/ 	.word	0x0500000a


	//   ....[28]....
        /*00ec*/ 	.word	0x0500000a


	//   ....[29]....
        /*00f0*/ 	.word	0x0500000a


	//----- nvinfo : EIATTR_COOP_GROUP_INSTR_OFFSETS
	.align		4
.L_30:
        /*00f4*/ 	.byte	0x04, 0x28
        /*00f6*/ 	.short	(.L_32 - .L_31)


	//   ....[0]....
.L_31:
        /*00f8*/ 	.word	0x00000140


	//   ....[1]....
        /*00fc*/ 	.word	0x00000150


	//   ....[2]....
        /*0100*/ 	.word	0x00000190


	//   ....[3]....
        /*0104*/ 	.word	0x000001c0


	//   ....[4]....
        /*0108*/ 	.word	0x00000200


	//   ....[5]....
        /*010c*/ 	.word	0x00000230


	//   ....[6]....
        /*0110*/ 	.word	0x00000280


	//   ....[7]....
        /*0114*/ 	.word	0x000002b0


	//   ....[8]....
        /*0118*/ 	.word	0x000002f0


	//   ....[9]....
        /*011c*/ 	.word	0x00000340


	//   ....[10]....
        /*0120*/ 	.word	0x00000540


	//   ....[11]....
        /*0124*/ 	.word	0x00000550


	//   ....[12]....
        /*0128*/ 	.word	0x00000590


	//   ....[13]....
        /*012c*/ 	.word	0x000005c0


	//   ....[14]....
        /*0130*/ 	.word	0x00000600


	//   ....[15]....
        /*0134*/ 	.word	0x00000630


	//   ....[16]....
        /*0138*/ 	.word	0x00000670


	//   ....[17]....
        /*013c*/ 	.word	0x000006a0


	//   ....[18]....
        /*0140*/ 	.word	0x000006e0


	//   ....[19]....
        /*0144*/ 	.word	0x00000710


	//   ....[20]....
        /*0148*/ 	.word	0x00000910


	//   ....[21]....
        /*014c*/ 	.word	0x00000960


	//   ....[22]....
        /*0150*/ 	.word	0x000009f0


	//   ....[23]....
        /*0154*/ 	.word	0x00000a60


	//   ....[24]....
        /*0158*/ 	.word	0x00000af0


	//   ....[25]....
        /*015c*/ 	.word	0x00000b60


	//   ....[26]....
        /*0160*/ 	.word	0x00000bf0


	//   ....[27]....
        /*0164*/ 	.word	0x00000c60


	//   ....[28]....
        /*0168*/ 	.word	0x00000d00


	//   ....[29]....
        /*016c*/ 	.word	0x00000d60


	//----- nvinfo : EIATTR_VRC_CTA_INIT_COUNT
	.align		4
.L_32:
        /*0170*/ 	.byte	0x02, 0x4a
	.zero		1
	.zero		1


	//----- nvinfo : EIATTR_EXIT_INSTR_OFFSETS
	.align		4
        /*0174*/ 	.byte	0x04, 0x1c
        /*0176*/ 	.short	(.L_34 - .L_33)


	//   ....[0]....
.L_33:
        /*0178*/ 	.word	0x00000830


	//   ....[1]....
        /*017c*/ 	.word	0x000008b0


	//----- nvinfo : EIATTR_CRS_STACK_SIZE
	.align		4
.L_34:
        /*0180*/ 	.byte	0x04, 0x1e
        /*0182*/ 	.short	(.L_36 - .L_35)
.L_35:
        /*0184*/ 	.word	0x00000000


	//----- nvinfo : EIATTR_CBANK_PARAM_SIZE
	.align		4
.L_36:
        /*0188*/ 	.byte	0x03, 0x19
        /*018a*/ 	.short	0x0028


	//----- nvinfo : EIATTR_PARAM_CBANK
	.align		4
        /*018c*/ 	.byte	0x04, 0x0a
        /*018e*/ 	.short	(.L_38 - .L_37)
	.align		4
.L_37:
        /*0190*/ 	.word	index@(.nv.constant0._Z14finalReductioniiPiPfS_S0_)
        /*0194*/ 	.short	0x0380
        /*0196*/ 	.short	0x0028


	//----- nvinfo : EIATTR_SW_WAR
	.align		4
.L_38:
        /*0198*/ 	.byte	0x04, 0x36
        /*019a*/ 	.short	(.L_40 - .L_39)
.L_39:
        /*019c*/ 	.word	0x00000008
.L_40:


//--------------------- .nv.info._Z17sequencesDistanceiPfS_Pi --------------------------
	.section	.nv.info._Z17sequencesDistanceiPfS_Pi,"",@"SHT_CUDA_INFO"
	.sectionflags	@""
	.align	4


	//----- nvinfo : EIATTR_CUDA_API_VERSION
	.align		4
        /*0000*/ 	.byte	0x04, 0x37
        /*0002*/ 	.short	(.L_42 - .L_41)
.L_41:
        /*0004*/ 	.word	0x00000082


	//----- nvinfo : EIATTR_KPARAM_INFO
	.align		4
.L_42:
        /*0008*/ 	.byte	0x04, 0x17
        /*000a*/ 	.short	(.L_44 - .L_43)
.L_43:
        /*000c*/ 	.word	0x00000000
        /*0010*/ 	.short	0x0003
        /*0012*/ 	.short	0x0018
        /*0014*/ 	.byte	0x00, 0xf5, 0x21, 0x00


	//----- nvinfo : EIATTR_KPARAM_INFO
	.align		4
.L_44:
        /*0018*/ 	.byte	0x04, 0x17
        /*001a*/ 	.short	(.L_46 - .L_45)
.L_45:
        /*001c*/ 	.word	0x00000000
        /*0020*/ 	.short	0x0002
        /*0022*/ 	.short	0x0010
        /*0024*/ 	.byte	0x00, 0xf5, 0x21, 0x00


	//----- nvinfo : EIATTR_KPARAM_INFO
	.align		4
.L_46:
        /*0028*/ 	.byte	0x04, 0x17
        /*002a*/ 	.short	(.L_48 - .L_47)
.L_47:
        /*002c*/ 	.word	0x00000000
        /*0030*/ 	.short	0x0001
        /*0032*/ 	.short	0x0008
        /*0034*/ 	.byte	0x00, 0xf5, 0x21, 0x00


	//----- nvinfo : EIATTR_KPARAM_INFO
	.align		4
.L_48:
        /*0038*/ 	.byte	0x04, 0x17
        /*003a*/ 	.short	(.L_50 - .L_49)
.L_49:
        /*003c*/ 	.word	0x00000000
        /*0040*/ 	.short	0x0000
        /*0042*/ 	.short	0x0000
        /*0044*/ 	.byte	0x00, 0xf0, 0x11, 0x00


	//----- nvinfo : EIATTR_SPARSE_MMA_MASK
	.align		4
.L_50:
        /*0048*/ 	.byte	0x03, 0x50
        /*004a*/ 	.short	0x0000


	//----- nvinfo : EIATTR_MAXREG_COUNT
	.align		4
        /*004c*/ 	.byte	0x03, 0x1b
        /*004e*/ 	.short	0x00ff


	//----- nvinfo : EIATTR_NUM_BARRIERS
	.align		4
        /*0050*/ 	.byte	0x02, 0x4c
        /*0052*/ 	.byte	0x01
	.zero		1


	//----- nvinfo : EIATTR_MERCURY_ISA_VERSION
	.align		4
        /*0054*/ 	.byte	0x03, 0x5f
        /*0056*/ 	.short	0x0101


	//----- nvinfo : EIATTR_COOP_GROUP_MASK_REGIDS
	.align		4
        /*0058*/ 	.byte	0x04, 0x29
        /*005a*/ 	.short	(.L_52 - .L_51)


	//   ....[0]....
.L_51:
        /*005c*/ 	.word	0xffffffff


	//   ....[1]....
        /*0060*/ 	.word	0xffffffff


	//   ....[2]....
        /*0064*/ 	.word	0xffffffff


	//   ....[3]....
        /*0068*/ 	.word	0xffffffff


	//   ....[4]....
        /*006c*/ 	.word	0xffffffff


	//   ....[5]....
        /*0070*/ 	.word	0xffffffff


	//   ....[6]....
        /*0074*/ 	.word	0xffffffff


	//   ....[7]....
        /*0078*/ 	.word	0xffffffff


	//   ....[8]....
        /*007c*/ 	.word	0xffffffff


	//   ....[9]....
        /*0080*/ 	.word	0xffffffff


	//   ....[10]....
        /*0084*/ 	.word	0xffffffff


	//   ....[11]....
        /*0088*/ 	.word	0xffffffff


	//   ....[12]....
        /*008c*/ 	.word	0xffffffff


	//   ....[13]....
        /*0090*/ 	.word	0xffffffff


	//   ....[14]....
        /*0094*/ 	.word	0xffffffff


	//   ....[15]....
        /*0098*/ 	.word	0xffffffff


	//   ....[16]....
        /*009c*/ 	.word	0xffffffff


	//   ....[17]....
        /*00a0*/ 	.word	0xffffffff


	//   ....[18]....
        /*00a4*/ 	.word	0xffffffff


	//   ....[19]....
        /*00a8*/ 	.word	0xffffffff


	//----- nvinfo : EIATTR_COOP_GROUP_INSTR_OFFSETS
	.align		4
.L_52:
        /*00ac*/ 	.byte	0x04, 0x28
        /*00ae*/ 	.short	(.L_54 - .L_53)


	//   ....[0]....
.L_53:
        /*00b0*/ 	.word	0x00002c30


	//   ....[1]....
        /*00b4*/ 	.word	0x00002c50


	//   ....[2]....
        /*00b8*/ 	.word	0x00002cb0


	//   ....[3]....
        /*00bc*/ 	.word	0x00002ce0


	//   ....[4]....
        /*00c0*/ 	.word	0x00002d30


	//   ....[5]....
        /*00c4*/ 	.word	0x00002d60


	//   ....[6]....
        /*00c8*/ 	.word	0x00002da0


	//   ....[7]....
        /*00cc*/ 	.word	0x00002dd0


	//   ....[8]....
        /*00d0*/ 	.word	0x00002e10


	//   ....[9]....
        /*00d4*/ 	.word	0x00002e70


	//   ....[10]....
        /*00d8*/ 	.word	0x00003040


	//   ....[11]....
        /*00dc*/ 	.word	0x00003060


	//   ....[12]....
        /*00e0*/ 	.word	0x000030a0


	//   ....[13]....
        /*00e4*/ 	.word	0x000030d0


	//   ....[14]....
        /*00e8*/ 	.word	0x00003110


	//   ....[15]....
        /*00ec*/ 	.word	0x00003140


	//   ....[16]....
        /*00f0*/ 	.word	0x00003180


	//   ....[17]....
        /*00f4*/ 	.word	0x000031b0


	//   ....[18]....
        /*00f8*/ 	.word	0x000031f0


	//   ....[19]....
        /*00fc*/ 	.word	0x00003230


	//----- nvinfo : EIATTR_VRC_CTA_INIT_COUNT
	.align		4
.L_54:
        /*0100*/ 	.byte	0x02, 0x4a
	.zero		1
	.zero		1


	//----- nvinfo : EIATTR_EXIT_INSTR_OFFSETS
	.align		4
        /*0104*/ 	.byte	0x04, 0x1c
        /*0106*/ 	.short	(.L_56 - .L_55)


	//   ....[0]....
.L_55:
        /*0108*/ 	.word	0x00003030


	//   ....[1]....
        /*010c*/ 	.word	0x00003240


	//   ....[2]....
        /*0110*/ 	.word	0x00003300


	//----- nvinfo : EIATTR_CRS_STACK_SIZE
	.align		4
.L_56:
        /*0114*/ 	.byte	0x04, 0x1e
        /*0116*/ 	.short	(.L_58 - .L_57)
.L_57:
        /*0118*/ 	.word	0x00000000


	//----- nvinfo : EIATTR_CBANK_PARAM_SIZE
	.align		4
.L_58:
        /*011c*/ 	.byte	0x03, 0x19
        /*011e*/ 	.short	0x0020


	//----- nvinfo : EIATTR_PARAM_CBANK
	.align		4
        /*0120*/ 	.byte	0x04, 0x0a
        /*0122*/ 	.short	(.L_60 - .L_59)
	.align		4
.L_59:
        /*0124*/ 	.word	index@(.nv.constant0._Z17sequencesDistanceiPfS_Pi)
        /*0128*/ 	.short	0x0380
        /*012a*/ 	.short	0x0020


	//----- nvinfo : EIATTR_SW_WAR
	.align		4
.L_60:
        /*012c*/ 	.byte	0x04, 0x36
        /*012e*/ 	.short	(.L_62 - .L_61)
.L_61:
        /*0130*/ 	.word	0x00000008
.L_62:


//--------------------- .nv.callgraph             --------------------------
	.section	.nv.callgraph,"",@"SHT_CUDA_CALLGRAPH"
	.align	4
	.sectionentsize	8
	.align		4
        /*0000*/ 	.word	0x00000000
	.align		4
        /*0004*/ 	.word	0xffffffff
	.align		4
        /*0008*/ 	.word	0x00000000
	.align		4
        /*000c*/ 	.word	0xfffffffe
	.align		4
        /*0010*/ 	.word	0x00000000
	.align		4
        /*0014*/ 	.word	0xfffffffd
	.align		4
        /*0018*/ 	.word	0x00000000
	.align		4
        /*001c*/ 	.word	0xfffffffc


//--------------------- .nv.constant3             --------------------------
	.section	.nv.constant3,"a",@progbits
	.align	4
.nv.constant3:
	.type		primo_vettore_confronto,@object
	.size		primo_vettore_confronto,(.L_0 - primo_vettore_confronto)
primo_vettore_confronto:
	.zero		800
.L_0:


//--------------------- .text._Z14finalReductioniiPiPfS_S0_ --------------------------
	.section	.text._Z14finalReductioniiPiPfS_S0_,"ax",@progbits
	.align	128
        .global         _Z14finalReductioniiPiPfS_S0_
        .type           _Z14finalReductioniiPiPfS_S0_,@function
        .size           _Z14finalReductioniiPiPfS_S0_,(.L_x_25 - _Z14finalReductioniiPiPfS_S0_)
        .other          _Z14finalReductioniiPiPfS_S0_,@"STO_CUDA_ENTRY STV_DEFAULT"
_Z14finalReductioniiPiPfS_S0_:
.text._Z14finalReductioniiPiPfS_S0_:
[----:B------:R-:W-:Y:S01]  /*0000*/  LDC R1, c[0x0][0x37c] ;  /* 0x0000df00ff017b82 */ /* 0x000fe20000000800 */
[----:B------:R-:W0:Y:S01]  /*0010*/  S2R R0, SR_CTAID.X ;  /* 0x0000000000007919 */ /* 0x000e220000002500 */
[----:B------:R-:W0:Y:S01]  /*0020*/  LDCU UR4, c[0x0][0x360] ;  /* 0x00006c00ff0477ac */ /* 0x000e220008000800 */
[----:B------:R-:W-:Y:S01]  /*0030*/  IMAD.MOV.U32 R8, RZ, RZ, 0x7f7fffff ;  /* 0x7f7fffffff087424 */ /* 0x000fe200078e00ff */
[----:B------:R-:W0:Y:S01]  /*0040*/  S2R R3, SR_TID.X ;  /* 0x0000000000037919 */ /* 0x000e220000002100 */
[----:B------:R-:W1:Y:S01]  /*0050*/  LDCU UR5, c[0x0][0x384] ;  /* 0x00007080ff0577ac */ /* 0x000e620008000800 */
[----:B------:R-:W2:Y:S01]  /*0060*/  LDCU.64 UR6, c[0x0][0x358] ;  /* 0x00006b00ff0677ac */ /* 0x000ea20008000a00 */
[----:B0-----:R-:W-:-:S05]  /*0070*/  IMAD R2, R0, UR4, R3 ;  /* 0x0000000400027c24 */ /* 0x001fca000f8e0203 */
[----:B-1----:R-:W-:-:S13]  /*0080*/  ISETP.GE.AND P0, PT, R2, UR5, PT ;  /* 0x0000000502007c0c */ /* 0x002fda000bf06270 */
[----:B------:R-:W0:Y:S08]  /*0090*/  @!P0 LDC.64 R4, c[0x0][0x390] ;  /* 0x0000e400ff048b82 */ /* 0x000e300000000a00 */
[----:B------:R-:W1:Y:S01]  /*00a0*/  @!P0 LDC.64 R6, c[0x0][0x388] ;  /* 0x0000e200ff068b82 */ /* 0x000e620000000a00 */
[----:B------:R-:W-:Y:S02]  /*00b0*/  IMAD.MOV.U32 R11, RZ, RZ, RZ ;  /* 0x000000ffff0b7224 */ /* 0x000fe400078e00ff */
[----:B0-----:R-:W-:-:S05]  /*00c0*/  @!P0 IMAD.WIDE R4, R2, 0x4, R4 ;  /* 0x0000000402048825 */ /* 0x001fca00078e0204 */
[----:B--2---:R-:W2:Y:S01]  /*00d0*/  @!P0 LDG.E R8, desc[UR6][R4.64] ;  /* 0x0000000604088981 */ /* 0x004ea2000c1e1900 */
[----:B-1----:R-:W-:-:S05]  /*00e0*/  @!P0 IMAD.WIDE R6, R2, 0x4, R6 ;  /* 0x0000000402068825 */ /* 0x002fca00078e0206 */
[----:B------:R-:W3:Y:S01]  /*00f0*/  @!P0 LDG.E R11, desc[UR6][R6.64] ;  /* 0x00000006060b8981 */ /* 0x000ee2000c1e1900 */
[----:B------:R-:W-:Y:S01]  /*0100*/  UIADD3 UR4, UPT, UPT, UR4, 0x1f, URZ ;  /* 0x0000001f04047890 */ /* 0x000fe2000fffe0ff */
[----:B------:R-:W-:Y:S03]  /*0110*/  BSSY B0, `(.L_x_0) ;  /* 0x0000066000007945 */ /* 0x000fe60003800000 */
[----:B------:R-:W-:-:S06]  /*0120*/  USHF.R.U32.HI UR4, URZ, 0x5, UR4 ;  /* 0x00000005ff047899 */ /* 0x000fcc0008011604 */
[----:B------:R-:W-:Y:S01]  /*0130*/  ISETP.GE.U32.AND P4, PT, R3, UR4, PT ;  /* 0x0000000403007c0c */ /* 0x000fe2000bf86070 */
[----:B--2---:R-:W0:Y:S04]  /*0140*/  SHFL.DOWN PT, R9, R8, 0x10, 0x1f ;  /* 0x0a001f0008097f89 */ /* 0x004e2800000e0000 */
[----:B---3--:R-:W1:Y:S01]  /*0150*/  SHFL.DOWN PT, R10, R11, 0x10, 0x1f ;  /* 0x0a001f000b0a7f89 */ /* 0x008e6200000e0000 */
[CC--:B0-----:R-:W-:Y:S02]  /*0160*/  FSETP.GT.AND P0, PT, R8.reuse, R9.reuse, PT ;  /* 0x000000090800720b */ /* 0x0c1fe40003f04000 */
[----:B------:R-:W-:Y:S02]  /*0170*/  FSETP.NEU.AND P1, PT, R8, R9, PT ;  /* 0x000000090800720b */ /* 0x000fe40003f2d000 */
[----:B------:R-:W-:-:S05]  /*0180*/  FSEL R9, R9, R8, P0 ;  /* 0x0000000809097208 */ /* 0x000fca0000000000 */
[----:B------:R-:W0:Y:S06]  /*0190*/  SHFL.DOWN PT, R12, R9, 0x8, 0x1f ;  /* 0x09001f00090c7f89 */ /* 0x000e2c00000e0000 */
[----:B-1----:R-:W-:-:S04]  /*01a0*/  @!P1 VIMNMX R11, PT, PT, R10, R11, PT ;  /* 0x0000000b0a0b9248 */ /* 0x002fc80003fe0100 */
[----:B------:R-:W-:-:S05]  /*01b0*/  SEL R10, R10, R11, P0 ;  /* 0x0000000b0a0a7207 */ /* 0x000fca0000000000 */
[----:B------:R-:W1:Y:S01]  /*01c0*/  SHFL.DOWN PT, R5, R10, 0x8, 0x1f ;  /* 0x09001f000a057f89 */ /* 0x000e6200000e0000 */
        /* <DEDUP_REMOVED lines=9> */
[----:B------:R-:W-:Y:S02]  /*0260*/  FSEL R7, R7, R12, P0 ;  /* 0x0000000c07077208 */ /* 0x000fe40000000000 */
[----:B------:R-:W0:Y:S03]  /*0270*/  S2R R12, SR_CgaCtaId ;  /* 0x00000000000c7919 */ /* 0x000e260000008800 */
[----:B------:R-:W2:Y:S06]  /*0280*/  SHFL.DOWN PT, R6, R7, 0x2, 0x1f ;  /* 0x08401f0007067f89 */ /* 0x000eac00000e0000 */
[----:B-1----:R-:W-:-:S04]  /*0290*/  @!P1 VIMNMX R5, PT, PT, R5, R4, PT ;  /* 0x0000000405059248 */ /* 0x002fc80003fe0100 */
[----:B------:R-:W-:-:S05]  /*02a0*/  SEL R4, R4, R5, P0 ;  /* 0x0000000504047207 */ /* 0x000fca0000000000 */
[----:B------:R-:W1:Y:S01]  /*02b0*/  SHFL.DOWN PT, R9, R4, 0x2, 0x1f ;  /* 0x08401f0004097f89 */ /* 0x000e6200000e0000 */
[CC--:B--2---:R-:W-:Y:S02]  /*02c0*/  FSETP.NEU.AND P1, PT, R7.reuse, R6.reuse, PT ;  /* 0x000000060700720b */ /* 0x0c4fe40003f2d000 */
[----:B------:R-:W-:-:S04]  /*02d0*/  FSETP.GT.AND P0, PT, R7, R6, PT ;  /* 0x000000060700720b */ /* 0x000fc80003f04000 */
[----:B------:R-:W-:-:S05]  /*02e0*/  FSEL R8, R6, R7, P0 ;  /* 0x0000000706087208 */ /* 0x000fca0000000000 */
[----:B------:R-:W2:Y:S02]  /*02f0*/  SHFL.DOWN PT, R11, R8, 0x1, 0x1f ;  /* 0x08201f00080b7f89 */ /* 0x000ea400000e0000 */
[----:B-1----:R-:W-:-:S04]  /*0300*/  @!P1 VIMNMX R4, PT, PT, R4, R9, PT ;  /* 0x0000000904049248 */ /* 0x002fc80003fe0100 */
[----:B------:R-:W-:Y:S02]  /*0310*/  SEL R9, R9, R4, P0 ;  /* 0x0000000409097207 */ /* 0x000fe40000000000 */
[----:B------:R-:W-:Y:S02]  /*0320*/  LOP3.LUT P0, R5, R3, 0x1f, RZ, 0xc0, !PT ;  /* 0x0000001f03057812 */ /* 0x000fe4000780c0ff */
[----:B------:R-:W-:Y:S01]  /*0330*/  MOV R4, 0x400 ;  /* 0x0000040000047802 */ /* 0x000fe20000000f00 */
[----:B------:R-:W1:Y:S01]  /*0340*/  SHFL.DOWN PT, R10, R9, 0x1, 0x1f ;  /* 0x08201f00090a7f89 */ /* 0x000e6200000e0000 */
[----:B------:R-:W-:Y:S02]  /*0350*/  ISETP.NE.AND P3, PT, R5, RZ, PT ;  /* 0x000000ff0500720c */ /* 0x000fe40003f65270 */
[----:B0-----:R-:W-:Y:S01]  /*0360*/  LEA R6, R12, R4, 0x18 ;  /* 0x000000040c067211 */ /* 0x001fe200078ec0ff */
[----:B------:R-:W-:-:S05]  /*0370*/  @!P4 VIADD R13, R4, 0x80 ;  /* 0x00000080040dc836 */ /* 0x000fca0000000000 */
[----:B------:R-:W-:Y:S02]  /*0380*/  @!P4 LEA R16, R12, R13, 0x18 ;  /* 0x0000000d0c10c211 */ /* 0x000fe400078ec0ff */
[----:B--2---:R-:W-:-:S03]  /*0390*/  FSETP.NEU.AND P2, PT, R8, R11, PT ;  /* 0x0000000b0800720b */ /* 0x004fc60003f4d000 */
[----:B------:R-:W-:Y:S01]  /*03a0*/  @!P3 VIADD R7, R4, 0x80 ;  /* 0x000000800407b836 */ /* 0x000fe20000000000 */
[----:B------:R-:W-:Y:S02]  /*03b0*/  FSETP.GT.AND P1, PT, R8, R11, PT ;  /* 0x0000000b0800720b */ /* 0x000fe40003f24000 */
[----:B------:R-:W-:Y:S02]  /*03c0*/  SHF.R.U32.HI R4, RZ, 0x5, R3 ;  /* 0x00000005ff047819 */ /* 0x000fe40000011603 */
[----:B------:R-:W-:Y:S01]  /*03d0*/  @!P3 LEA R7, R12, R7, 0x18 ;  /* 0x000000070c07b211 */ /* 0x000fe200078ec0ff */
[----:B------:R-:W-:Y:S01]  /*03e0*/  IMAD.MOV.U32 R12, RZ, RZ, 0x7f7fffff ;  /* 0x7f7fffffff0c7424 */ /* 0x000fe200078e00ff */
[----:B------:R-:W-:-:S03]  /*03f0*/  FSEL R14, R11, R8, P1 ;  /* 0x000000080b0e7208 */ /* 0x000fc60000800000 */
[----:B-1----:R-:W-:-:S04]  /*0400*/  @!P2 VIMNMX R9, PT, PT, R9, R10, PT ;  /* 0x0000000a0909a248 */ /* 0x002fc80003fe0100 */
[----:B------:R-:W-:Y:S01]  /*0410*/  SEL R10, R10, R9, P1 ;  /* 0x000000090a0a7207 */ /* 0x000fe20000800000 */
[C---:B------:R-:W-:Y:S02]  /*0420*/  @!P3 IMAD R9, R4.reuse, 0x4, R7 ;  /* 0x000000040409b824 */ /* 0x040fe400078e0207 */
[----:B------:R-:W-:Y:S01]  /*0430*/  IMAD R7, R4, 0x4, R6 ;  /* 0x0000000404077824 */ /* 0x000fe200078e0206 */
[----:B------:R-:W-:Y:S01]  /*0440*/  @!P3 I2FP.F32.S32 R8, R10 ;  /* 0x0000000a0008b245 */ /* 0x000fe20000201400 */
[C---:B------:R-:W-:Y:S02]  /*0450*/  @!P4 IMAD R10, R5.reuse, 0x4, R16 ;  /* 0x00000004050ac824 */ /* 0x040fe400078e0210 */
[----:B------:R-:W-:Y:S01]  /*0460*/  IMAD.MOV.U32 R4, RZ, RZ, 0x7f7fffff ;  /* 0x7f7fffffff047424 */ /* 0x000fe200078e00ff */
[----:B------:R-:W-:Y:S01]  /*0470*/  @!P0 STS [R7], R12 ;  /* 0x0000000c07008388 */ /* 0x000fe20000000800 */
[----:B------:R-:W-:Y:S01]  /*0480*/  @!P4 IMAD R6, R5, 0x4, R6 ;  /* 0x000000040506c824 */ /* 0x000fe200078e0206 */
[----:B------:R-:W-:Y:S01]  /*0490*/  ISETP.GT.U32.AND P0, PT, R3, 0x1f, PT ;  /* 0x0000001f0300780c */ /* 0x000fe20003f04070 */
[----:B------:R-:W-:Y:S01]  /*04a0*/  IMAD.MOV.U32 R5, RZ, RZ, RZ ;  /* 0x000000ffff057224 */ /* 0x000fe200078e00ff */
[----:B------:R-:W-:Y:S04]  /*04b0*/  @!P3 STS [R7], R14 ;  /* 0x0000000e0700b388 */ /* 0x000fe80000000800 */
[----:B------:R-:W-:Y:S01]  /*04c0*/  @!P3 STS [R9], R8 ;  /* 0x000000080900b388 */ /* 0x000fe20000000800 */
[----:B------:R-:W-:Y:S06]  /*04d0*/  BAR.SYNC.DEFER_BLOCKING 0x0 ;  /* 0x0000000000007b1d */ /* 0x000fec0000010000 */
[----:B------:R-:W0:Y:S04]  /*04e0*/  @!P4 LDS R10, [R10] ;  /* 0x000000000a0ac984 */ /* 0x000e280000000800 */
[----:B------:R1:W2:Y:S01]  /*04f0*/  @!P4 LDS R4, [R6] ;  /* 0x000000000604c984 */ /* 0x0002a20000000800 */
[----:B0-----:R1:W0:Y:S01]  /*0500*/  @!P4 F2I.TRUNC.NTZ R5, R10 ;  /* 0x0000000a0005c305 */ /* 0x001222000020f100 */
[----:B------:R-:W-:Y:S05]  /*0510*/  @P0 BRA `(.L_x_1) ;  /* 0x0000000000940947 */ /* 0x000fea0003800000 */
[----:B------:R-:W-:-:S03]  /*0520*/  UMOV UR4, 0xffffffff ;  /* 0xffffffff00047882 */ /* 0x000fc60000000000 */
[----:B------:R-:W-:Y:S05]  /*0530*/  BRA.DIV UR4, `(.L_x_2) ;  /* 0x0000000204e07947 */ /* 0x000fea000b800000 */
[----:B--2---:R-:W2:Y:S04]  /*0540*/  SHFL.DOWN PT, R7, R4, 0x10, 0x1f ;  /* 0x0a001f0004077f89 */ /* 0x004ea800000e0000 */
[----:B01----:R-:W0:Y:S01]  /*0550*/  SHFL.DOWN PT, R6, R5, 0x10, 0x1f ;  /* 0x0a001f0005067f89 */ /* 0x003e2200000e0000 */
[CC--:B--2---:R-:W-:Y:S02]  /*0560*/  FSETP.GT.AND P0, PT, R4.reuse, R7.reuse, PT ;  /* 0x000000070400720b */ /* 0x0c4fe40003f04000 */
[----:B------:R-:W-:Y:S02]  /*0570*/  FSETP.NEU.AND P1, PT, R4, R7, PT ;  /* 0x000000070400720b */ /* 0x000fe40003f2d000 */
[----:B------:R-:W-:-:S05]  /*0580*/  FSEL R7, R7, R4, P0 ;  /* 0x0000000407077208 */ /* 0x000fca0000000000 */
[----:B------:R-:W1:Y:S06]  /*0590*/  SHFL.DOWN PT, R8, R7, 0x8, 0x1f ;  /* 0x09001f0007087f89 */ /* 0x000e6c00000e0000 */
[----:B0-----:R-:W-:-:S04]  /*05a0*/  @!P1 VIMNMX R5, PT, PT, R5, R6, PT ;  /* 0x0000000605059248 */ /* 0x001fc80003fe0100 */
[----:B------:R-:W-:-:S05]  /*05b0*/  SEL R6, R6, R5, P0 ;  /* 0x0000000506067207 */ /* 0x000fca0000000000 */
[----:B------:R-:W0:Y:S01]  /*05c0*/  SHFL.DOWN PT, R9, R6, 0x8, 0x1f ;  /* 0x09001f0006097f89 */ /* 0x000e2200000e0000 */
[CC--:B-1----:R-:W-:Y:S02]  /*05d0*/  FSETP.GT.AND P0, PT, R7.reuse, R8.reuse, PT ;  /* 0x000000080700720b */ /* 0x0c2fe40003f04000 */
[----:B------:R-:W-:Y:S02]  /*05e0*/  FSETP.NEU.AND P1, PT, R7, R8, PT ;  /* 0x000000080700720b */ /* 0x000fe40003f2d000 */
[----:B------:R-:W-:-:S05]  /*05f0*/  FSEL R8, R8, R7, P0 ;  /* 0x0000000708087208 */ /* 0x000fca0000000000 */
[----:B------:R-:W1:Y:S06]  /*0600*/  SHFL.DOWN PT, R5, R8, 0x4, 0x1f ;  /* 0x08801f0008057f89 */ /* 0x000e6c00000e0000 */
[----:B0-----:R-:W-:-:S04]  /*0610*/  @!P1 VIMNMX R6, PT, PT, R6, R9, PT ;  /* 0x0000000906069248 */ /* 0x001fc80003fe0100 */
[----:B------:R-:W-:-:S05]  /*0620*/  SEL R9, R9, R6, P0 ;  /* 0x0000000609097207 */ /* 0x000fca0000000000 */
[----:B------:R-:W0:Y:S01]  /*0630*/  SHFL.DOWN PT, R4, R9, 0x4, 0x1f ;  /* 0x08801f0009047f89 */ /* 0x000e2200000e0000 */
[CC--:B-1----:R-:W-:Y:S02]  /*0640*/  FSETP.NEU.AND P1, PT, R8.reuse, R5.reuse, PT ;  /* 0x000000050800720b */ /* 0x0c2fe40003f2d000 */
[----:B------:R-:W-:-:S04]  /*0650*/  FSETP.GT.AND P0, PT, R8, R5, PT ;  /* 0x000000050800720b */ /* 0x000fc80003f04000 */
[----:B------:R-:W-:-:S05]  /*0660*/  FSEL R5, R5, R8, P0 ;  /* 0x0000000805057208 */ /* 0x000fca0000000000 */
[----:B------:R-:W1:Y:S02]  /*0670*/  SHFL.DOWN PT, R6, R5, 0x2, 0x1f ;  /* 0x08401f0005067f89 */ /* 0x000e6400000e0000 */
[----:B0-----:R-:W-:-:S04]  /*0680*/  @!P1 VIMNMX R9, PT, PT, R9, R4, PT ;  /* 0x0000000409099248 */ /* 0x001fc80003fe0100 */
[----:B------:R-:W-:-:S05]  /*0690*/  SEL R4, R4, R9, P0 ;  /* 0x0000000904047207 */ /* 0x000fca0000000000 */
[----:B------:R-:W0:Y:S01]  /*06a0*/  SHFL.DOWN PT, R7, R4, 0x2, 0x1f ;  /* 0x08401f0004077f89 */ /* 0x000e2200000e0000 */
[CC--:B-1----:R-:W-:Y:S02]  /*06b0*/  FSETP.NEU.AND P1, PT, R5.reuse, R6.reuse, PT ;  /* 0x000000060500720b */ /* 0x0c2fe40003f2d000 */
[----:B------:R-:W-:-:S04]  /*06c0*/  FSETP.GT.AND P0, PT, R5, R6, PT ;  /* 0x000000060500720b */ /* 0x000fc80003f04000 */
[----:B------:R-:W-:-:S05]  /*06d0*/  FSEL R6, R6, R5, P0 ;  /* 0x0000000506067208 */ /* 0x000fca0000000000 */
[----:B------:R1:W2:Y:S02]  /*06e0*/  SHFL.DOWN PT, R9, R6, 0x1, 0x1f ;  /* 0x08201f0006097f89 */ /* 0x0002a400000e0000 */
[----:B0-----:R-:W-:-:S04]  /*06f0*/  @!P1 VIMNMX R4, PT, PT, R4, R7, PT ;  /* 0x0000000704049248 */ /* 0x001fc80003fe0100 */
[----:B------:R-:W-:-:S05]  /*0700*/  SEL R7, R7, R4, P0 ;  /* 0x0000000407077207 */ /* 0x000fca0000000000 */
[----:B------:R1:W0:Y:S02]  /*0710*/  SHFL.DOWN PT, R8, R7, 0x1, 0x1f ;  /* 0x08201f0007087f89 */ /* 0x00022400000e0000 */
.L_x_13:
[CC--:B--2---:R-:W-:Y:S02]  /*0720*/  FSETP.NEU.AND P1, PT, R6.reuse, R9.reuse, PT ;  /* 0x000000090600720b */ /* 0x0c4fe40003f2d000 */
[----:B------:R-:W-:-:S04]  /*0730*/  FSETP.GT.AND P0, PT, R6, R9, PT ;  /* 0x000000090600720b */ /* 0x000fc80003f04000 */
[----:B------:R-:W-:-:S07]  /*0740*/  FSEL R4, R9, R6, P0 ;  /* 0x0000000609047208 */ /* 0x000fce0000000000 */
[----:B01----:R-:W-:-:S04]  /*0750*/  @!P1 VIMNMX R7, PT, PT, R7, R8, PT ;  /* 0x0000000807079248 */ /* 0x003fc80003fe0100 */
[----:B------:R-:W-:-:S07]  /*0760*/  SEL R5, R8, R7, P0 ;  /* 0x0000000708057207 */ /* 0x000fce0000000000 */
.L_x_1:
[----:B------:R-:W-:Y:S05]  /*0770*/  BSYNC B0 ;  /* 0x0000000000007941 */ /* 0x000fea0003800000 */
.L_x_0:
[----:B-1----:R-:W1:Y:S01]  /*0780*/  LDC R10, c[0x0][0x370] ;  /* 0x0000dc00ff0a7b82 */ /* 0x002e620000000800 */
[----:B------:R-:W-:Y:S02]  /*0790*/  ISETP.NE.AND P1, PT, R2, RZ, PT ;  /* 0x000000ff0200720c */ /* 0x000fe40003f25270 */
[C---:B-1----:R-:W-:Y:S02]  /*07a0*/  ISETP.NE.AND P0, PT, R10.reuse, 0x1, PT ;  /* 0x000000010a00780c */ /* 0x042fe40003f05270 */
[----:B------:R-:W-:Y:S02]  /*07b0*/  ISETP.NE.OR P1, PT, R10, 0x1, P1 ;  /* 0x000000010a00780c */ /* 0x000fe40000f25670 */
[----:B------:R-:W-:-:S13]  /*07c0*/  ISETP.NE.OR P0, PT, R3, RZ, !P0 ;  /* 0x000000ff0300720c */ /* 0x000fda0004705670 */
[----:B------:R-:W1:Y:S08]  /*07d0*/  @!P0 LDC.64 R6, c[0x0][0x390] ;  /* 0x0000e400ff068b82 */ /* 0x000e700000000a00 */
[----:B------:R-:W3:Y:S01]  /*07e0*/  @!P0 LDC.64 R8, c[0x0][0x388] ;  /* 0x0000e200ff088b82 */ /* 0x000ee20000000a00 */
[----:B-1----:R-:W-:-:S05]  /*07f0*/  @!P0 IMAD.WIDE.U32 R2, R0, 0x4, R6 ;  /* 0x0000000400028825 */ /* 0x002fca00078e0006 */
[----:B--2---:R1:W-:Y:S01]  /*0800*/  @!P0 STG.E desc[UR6][R2.64], R4 ;  /* 0x0000000402008986 */ /* 0x0043e2000c101906 */
[----:B---3--:R-:W-:-:S05]  /*0810*/  @!P0 IMAD.WIDE.U32 R6, R0, 0x4, R8 ;  /* 0x0000000400068825 */ /* 0x008fca00078e0008 */
[----:B0-----:R1:W-:Y:S01]  /*0820*/  @!P0 STG.E desc[UR6][R6.64], R5 ;  /* 0x0000000506008986 */ /* 0x0013e2000c101906 */
[----:B------:R-:W-:Y:S05]  /*0830*/  @P1 EXIT ;  /* 0x000000000000194d */ /* 0x000fea0003800000 */
[----:B------:R-:W0:Y:S08]  /*0840*/  LDC R9, c[0x0][0x380] ;  /* 0x0000e000ff097b82 */ /* 0x000e300000000800 */
[----:B-1----:R-:W0:Y:S08]  /*0850*/  LDC.64 R2, c[0x0][0x3a0] ;  /* 0x0000e800ff027b82 */ /* 0x002e300000000a00 */
[----:B------:R-:W1:Y:S01]  /*0860*/  LDC.64 R6, c[0x0][0x398] ;  /* 0x0000e600ff067b82 */ /* 0x000e620000000a00 */
[----:B0-----:R-:W-:-:S05]  /*0870*/  IMAD.WIDE R2, R9, 0x4, R2 ;  /* 0x0000000409027825 */ /* 0x001fca00078e0202 */
[----:B------:R-:W-:Y:S01]  /*0880*/  STG.E desc[UR6][R2.64], R4 ;  /* 0x0000000402007986 */ /* 0x000fe2000c101906 */
[----:B-1----:R-:W-:-:S05]  /*0890*/  IMAD.WIDE R6, R9, 0x4, R6 ;  /* 0x0000000409067825 */ /* 0x002fca00078e0206 */
[----:B------:R-:W-:Y:S01]  /*08a0*/  STG.E desc[UR6][R6.64], R5 ;  /* 0x0000000506007986 */ /* 0x000fe2000c101906 */
[----:B------:R-:W-:Y:S05]  /*08b0*/  EXIT ;  /* 0x000000000000794d */ /* 0x000fea0003800000 */
.L_x_2:
[----:B--2---:R-:W-:Y:S02]  /*08c0*/  IMAD.MOV.U32 R13, RZ, RZ, R4 ;  /* 0x000000ffff0d7224 */ /* 0x004fe400078e0004 */
[----:B------:R-:W-:Y:S02]  /*08d0*/  IMAD.MOV.U32 R12, RZ, RZ, 0x10 ;  /* 0x00000010ff0c7424 */ /* 0x000fe400078e00ff */
[----:B------:R-:W-:Y:S02]  /*08e0*/  IMAD.MOV.U32 R15, RZ, RZ, 0x1f ;  /* 0x0000001fff0f7424 */ /* 0x000fe400078e00ff */
[----:B-1----:R-:W-:-:S07]  /*08f0*/  IMAD.MOV.U32 R10, RZ, RZ, -0x1 ;  /* 0xffffffffff0a7424 */ /* 0x002fce00078e00ff */
[----:B0-----:R-:W-:Y:S05]  /*0900*/  WARPSYNC.COLLECTIVE R10, `(.L_x_3) ;  /* 0x000000000a087348 */ /* 0x001fea0003c00000 */
[----:B------:R1:W2:Y:S02]  /*0910*/  SHFL.DOWN P0, R11, R13, R12, R15 ;  /* 0x0800000c0d0b7389 */ /* 0x0002a4000000000f */
[----:B012---:R-:W-:Y:S05]  /*0920*/  ENDCOLLECTIVE ;  /* 0x000000000000791b */ /* 0x007fea0003800000 */
.L_x_3:
[----:B------:R-:W-:Y:S02]  /*0930*/  IMAD.MOV.U32 R13, RZ, RZ, R5 ;  /* 0x000000ffff0d7224 */ /* 0x000fe400078e0005 */
[----:B------:R-:W-:-:S07]  /*0940*/  IMAD.MOV.U32 R7, RZ, RZ, R11 ;  /* 0x000000ffff077224 */ /* 0x000fce00078e000b */
[----:B------:R-:W-:Y:S05]  /*0950*/  WARPSYNC.COLLECTIVE R10, `(.L_x_4) ;  /* 0x000000000a087348 */ /* 0x000fea0003c00000 */
[----:B------:R0:W1:Y:S02]  /*0960*/  SHFL.DOWN P0, R11, R13, R12, R15 ;  /* 0x0800000c0d0b7389 */ /* 0x000064000000000f */
[----:B01----:R-:W-:Y:S05]  /*0970*/  ENDCOLLECTIVE ;  /* 0x000000000000791b */ /* 0x003fea0003800000 */
.L_x_4:
[CC--:B------:R-:W-:Y:S02]  /*0980*/  FSETP.GT.AND P2, PT, R4.reuse, R7.reuse, PT ;  /* 0x000000070400720b */ /* 0x0c0fe40003f44000 */
[----:B------:R-:W-:Y:S02]  /*0990*/  FSETP.NEU.AND P1, PT, R4, R7, PT ;  /* 0x000000070400720b */ /* 0x000fe40003f2d000 */
[----:B------:R-:W-:-:S05]  /*09a0*/  FSEL R7, R7, R4, P2 ;  /* 0x0000000407077208 */ /* 0x000fca0001000000 */
[----:B------:R-:W-:Y:S02]  /*09b0*/  IMAD.MOV.U32 R13, RZ, RZ, R7 ;  /* 0x000000ffff0d7224 */ /* 0x000fe400078e0007 */
[----:B------:R-:W-:Y:S02]  /*09c0*/  IMAD.MOV.U32 R12, RZ, RZ, 0x8 ;  /* 0x00000008ff0c7424 */ /* 0x000fe400078e00ff */
[----:B------:R-:W-:-:S07]  /*09d0*/  IMAD.MOV.U32 R6, RZ, RZ, R11 ;  /* 0x000000ffff067224 */ /* 0x000fce00078e000b */
[----:B------:R-:W-:Y:S05]  /*09e0*/  WARPSYNC.COLLECTIVE R10, `(.L_x_5) ;  /* 0x000000000a087348 */ /* 0x000fea0003c00000 */
[----:B------:R0:W1:Y:S02]  /*09f0*/  SHFL.DOWN P0, R11, R13, R12, R15 ;  /* 0x0800000c0d0b7389 */ /* 0x000064000000000f */
[----:B01----:R-:W-:Y:S05]  /*0a00*/  ENDCOLLECTIVE ;  /* 0x000000000000791b */ /* 0x003fea0003800000 */
.L_x_5:
[----:B------:R-:W-:-:S04]  /*0a10*/  @!P1 VIMNMX R5, PT, PT, R5, R6, PT ;  /* 0x0000000605059248 */ /* 0x000fc80003fe0100 */
[----:B------:R-:W-:-:S05]  /*0a20*/  SEL R6, R6, R5, P2 ;  /* 0x0000000506067207 */ /* 0x000fca0001000000 */
[----:B------:R-:W-:Y:S02]  /*0a30*/  IMAD.MOV.U32 R13, RZ, RZ, R6 ;  /* 0x000000ffff0d7224 */ /* 0x000fe400078e0006 */
[----:B------:R-:W-:-:S07]  /*0a40*/  IMAD.MOV.U32 R8, RZ, RZ, R11 ;  /* 0x000000ffff087224 */ /* 0x000fce00078e000b */
[----:B------:R-:W-:Y:S05]  /*0a50*/  WARPSYNC.COLLECTIVE R10, `(.L_x_6) ;  /* 0x000000000a087348 */ /* 0x000fea0003c00000 */
[----:B------:R0:W1:Y:S02]  /*0a60*/  SHFL.DOWN P0, R11, R13, R12, R15 ;  /* 0x0800000c0d0b7389 */ /* 0x000064000000000f */
[----:B01----:R-:W-:Y:S05]  /*0a70*/  ENDCOLLECTIVE ;  /* 0x000000000000791b */ /* 0x003fea0003800000 */
.L_x_6:
        /* <DEDUP_REMOVED lines=9> */
.L_x_7:
[----:B------:R-:W-:-:S04]  /*0b10*/  @!P1 VIMNMX R6, PT, PT, R6, R9, PT ;  /* 0x0000000906069248 */ /* 0x000fc80003fe0100 */
[----:B------:R-:W-:-:S05]  /*0b20*/  SEL R9, R9, R6, P2 ;  /* 0x0000000609097207 */ /* 0x000fca0001000000 */
[----:B------:R-:W-:Y:S02]  /*0b30*/  IMAD.MOV.U32 R13, RZ, RZ, R9 ;  /* 0x000000ffff0d7224 */ /* 0x000fe400078e0009 */
[----:B------:R-:W-:-:S07]  /*0b40*/  IMAD.MOV.U32 R5, RZ, RZ, R11 ;  /* 0x000000ffff057224 */ /* 0x000fce00078e000b */
[----:B------:R-:W-:Y:S05]  /*0b50*/  WARPSYNC.COLLECTIVE R10, `(.L_x_8) ;  /* 0x000000000a087348 */ /* 0x000fea0003c00000 */
[----:B------:R0:W1:Y:S02]  /*0b60*/  SHFL.DOWN P0, R11, R13, R12, R15 ;  /* 0x0800000c0d0b7389 */ /* 0x000064000000000f */
[----:B01----:R-:W-:Y:S05]  /*0b70*/  ENDCOLLECTIVE ;  /* 0x000000000000791b */ /* 0x003fea0003800000 */
.L_x_8:
        /* <DEDUP_REMOVED lines=9> */
.L_x_9:
[----:B------:R-:W-:-:S04]  /*0c10*/  @!P1 VIMNMX R9, PT, PT, R9, R4, PT ;  /* 0x0000000409099248 */ /* 0x000fc80003fe0100 */
[----:B------:R-:W-:-:S05]  /*0c20*/  SEL R4, R4, R9, P2 ;  /* 0x0000000904047207 */ /* 0x000fca0001000000 */
[----:B------:R-:W-:Y:S02]  /*0c30*/  IMAD.MOV.U32 R13, RZ, RZ, R4 ;  /* 0x000000ffff0d7224 */ /* 0x000fe400078e0004 */
[----:B------:R-:W-:-:S07]  /*0c40*/  IMAD.MOV.U32 R6, RZ, RZ, R11 ;  /* 0x000000ffff067224 */ /* 0x000fce00078e000b */
[----:B------:R-:W-:Y:S05]  /*0c50*/  WARPSYNC.COLLECTIVE R10, `(.L_x_10) ;  /* 0x000000000a087348 */ /* 0x000fea0003c00000 */
[----:B------:R0:W1:Y:S02]  /*0c60*/  SHFL.DOWN P0, R11, R13, R12, R15 ;  /* 0x0800000c0d0b7389 */ /* 0x000064000000000f */
[----:B01----:R-:W-:Y:S05]  /*0c70*/  ENDCOLLECTIVE ;  /* 0x000000000000791b */ /* 0x003fea0003800000 */
.L_x_10:
[CC--:B------:R-:W-:Y:S01]  /*0c80*/  FSETP.GT.AND P1, PT, R5.reuse, R6.reuse, PT ;  /* 0x000000060500720b */ /* 0x0c0fe20003f24000 */
[----:B------:R-:W-:Y:S01]  /*0c90*/  IMAD.MOV.U32 R12, RZ, RZ, 0x1 ;  /* 0x00000001ff0c7424 */ /* 0x000fe200078e00ff */
[----:B------:R-:W-:Y:S01]  /*0ca0*/  FSETP.NEU.AND P0, PT, R5, R6, PT ;  /* 0x000000060500720b */ /* 0x000fe20003f0d000 */
[----:B------:R-:W-:Y:S01]  /*0cb0*/  IMAD.MOV.U32 R7, RZ, RZ, R11 ;  /* 0x000000ffff077224 */ /* 0x000fe200078e000b */
[----:B------:R-:W-:-:S05]  /*0cc0*/  FSEL R6, R6, R5, P1 ;  /* 0x0000000506067208 */ /* 0x000fca0000800000 */
[----:B------:R-:W-:-:S06]  /*0cd0*/  IMAD.MOV.U32 R13, RZ, RZ, R6 ;  /* 0x000000ffff0d7224 */ /* 0x000fcc00078e0006 */
[----:B------:R-:W-:-:S07]  /*0ce0*/  @!P0 VIMNMX R4, PT, PT, R4, R7, PT ;  /* 0x0000000704048248 */ /* 0x000fce0003fe0100 */
[----:B------:R-:W-:Y:S05]  /*0cf0*/  WARPSYNC.COLLECTIVE R10, `(.L_x_11) ;  /* 0x000000000a087348 */ /* 0x000fea0003c00000 */
[----:B------:R0:W1:Y:S02]  /*0d00*/  SHFL.DOWN P0, R11, R13, R12, R15 ;  /* 0x0800000c0d0b7389 */ /* 0x000064000000000f */
[----:B01----:R-:W-:Y:S05]  /*0d10*/  ENDCOLLECTIVE ;  /* 0x000000000000791b */ /* 0x003fea0003800000 */
.L_x_11:
[----:B------:R-:W-:-:S05]  /*0d20*/  SEL R7, R7, R4, P1 ;  /* 0x0000000407077207 */ /* 0x000fca0000800000 */
[----:B------:R-:W-:Y:S02]  /*0d30*/  IMAD.MOV.U32 R13, RZ, RZ, R7 ;  /* 0x000000ffff0d7224 */ /* 0x000fe400078e0007 */
[----:B------:R-:W-:-:S07]  /*0d40*/  IMAD.MOV.U32 R9, RZ, RZ, R11 ;  /* 0x000000ffff097224 */ /* 0x000fce00078e000b */
[----:B------:R-:W-:Y:S05]  /*0d50*/  WARPSYNC.COLLECTIVE R10, `(.L_x_12) ;  /* 0x000000000a087348 */ /* 0x000fea0003c00000 */
[----:B------:R0:W1:Y:S02]  /*0d60*/  SHFL.DOWN P0, R11, R13, R12, R15 ;  /* 0x0800000c0d0b7389 */ /* 0x000064000000000f */
[----:B01----:R-:W-:Y:S05]  /*0d70*/  ENDCOLLECTIVE ;  /* 0x000000000000791b */ /* 0x003fea0003800000 */
.L_x_12:
[----:B------:R-:W-:Y:S01]  /*0d80*/  IMAD.MOV.U32 R8, RZ, RZ, R11 ;  /* 0x000000ffff087224 */ /* 0x000fe200078e000b */
[----:B------:R-:W-:Y:S06]  /*0d90*/  BRA `(.L_x_13) ;  /* 0xfffffff800607947 */ /* 0x000fec000383ffff */
.L_x_14:
[----:B------:R-:W-:-:S00]  /*0da0*/  BRA `(.L_x_14) ;  /* 0xfffffffc00fc7947 */ /* 0x000fc0000383ffff */
[----:B------:R-:W-:-:S00]  /*0db0*/  NOP ;  /* 0x0000000000007918 */ /* 0x000fc00000000000 */
        /* <DEDUP_REMOVED lines=12> */
.L_x_25:


//--------------------- .text._Z17sequencesDistanceiPfS_Pi --------------------------
	.section	.text._Z17sequencesDistanceiPfS_Pi,"ax",@progbits
	.align	128
        .global         _Z17sequencesDistanceiPfS_Pi
        .type           _Z17sequencesDistanceiPfS_Pi,@function
        .size           _Z17sequencesDistanceiPfS_Pi,(.L_x_24 - _Z17sequencesDistanceiPfS_Pi)
        .other          _Z17sequencesDistanceiPfS_Pi,@"STO_CUDA_ENTRY STV_DEFAULT"
_Z17sequencesDistanceiPfS_Pi:
.text._Z17sequencesDistanceiPfS_Pi:
[----:B------:R-:W-:Y:S01]  /*0000*/  LDC R1, c[0x0][0x37c] ;  /* 0x0000df00ff017b82 */ /* 0x000fe20000000800 */
[----:B------:R-:W0:Y:S01]  /*0010*/  S2R R2, SR_CTAID.X ;  /* 0x0000000000027919 */ /* 0x000e220000002500 */
[----:B------:R-:W0:Y:S01]  /*0020*/  LDCU UR8, c[0x0][0x360] ;  /* 0x00006c00ff0877ac */ /* 0x000e220008000800 */
[----:B------:R-:W-:Y:S01]  /*0030*/  BSSY.RECONVERGENT B0, `(.L_x_15) ;  /* 0x0000018000007945 */ /* 0x000fe20003800200 */
[----:B------:R-:W1:Y:S01]  /*0040*/  S2R R3, SR_TID.X ;  /* 0x0000000000037919 */ /* 0x000e620000002100 */
[----:B------:R-:W2:Y:S01]  /*0050*/  LDCU.64 UR6, c[0x0][0x358] ;  /* 0x00006b00ff0677ac */ /* 0x000ea20008000a00 */
[----:B0-----:R-:W-:-:S05]  /*0060*/  IMAD R0, R2, UR8, RZ ;  /* 0x0000000802007c24 */ /* 0x001fca000f8e02ff */
[----:B-1----:R-:W-:-:S04]  /*0070*/  IADD3 R4, PT, PT, R0, R3, RZ ;  /* 0x0000000300047210 */ /* 0x002fc80007ffe0ff */
[----:B------:R-:W-:-:S13]  /*0080*/  ISETP.GT.AND P0, PT, R4, 0x5e3d, PT ;  /* 0x00005e3d0400780c */ /* 0x000fda0003f04270 */
[----:B--2---:R-:W-:Y:S05]  /*0090*/  @P0 BRA `(.L_x_16) ;  /* 0x0000000000440947 */ /* 0x004fea0003800000 */
[----:B------:R-:W0:Y:S01]  /*00a0*/  S2R R9, SR_CgaCtaId ;  /* 0x0000000000097919 */ /* 0x000e220000008800 */
[----:B------:R-:W1:Y:S01]  /*00b0*/  LDC.64 R6, c[0x0][0x388] ;  /* 0x0000e200ff067b82 */ /* 0x000e620000000a00 */
[----:B------:R-:W-:Y:S02]  /*00c0*/  MOV R5, 0x400 ;  /* 0x0000040000057802 */ /* 0x000fe40000000f00 */
[----:B------:R-:W-:Y:S02]  /*00d0*/  MOV R11, R4 ;  /* 0x00000004000b7202 */ /* 0x000fe40000000f00 */
[----:B------:R-:W-:Y:S02]  /*00e0*/  IADD3 R8, PT, PT, R5, 0x100, RZ ;  /* 0x0000010005087810 */ /* 0x000fe40007ffe0ff */
[----:B------:R-:W-:Y:S02]  /*00f0*/  MOV R5, R3 ;  /* 0x0000000300057202 */ /* 0x000fe40000000f00 */
[----:B0-----:R-:W-:-:S07]  /*0100*/  LEA R10, R9, R8, 0x18 ;  /* 0x00000008090a7211 */ /* 0x001fce00078ec0ff */
.L_x_17:
[----:B01----:R-:W-:-:S06]  /*0110*/  IMAD.WIDE R8, R11, 0x4, R6 ;  /* 0x000000040b087825 */ /* 0x003fcc00078e0206 */
[----:B------:R-:W2:Y:S01]  /*0120*/  LDG.E R8, desc[UR6][R8.64] ;  /* 0x0000000608087981 */ /* 0x000ea2000c1e1900 */
[----:B------:R-:W-:Y:S02]  /*0130*/  LEA R13, R5, R10, 0x2 ;  /* 0x0000000a050d7211 */ /* 0x000fe400078e10ff */
[----:B------:R-:W-:Y:S02]  /*0140*/  ISETP.GE.AND P0, PT, R11, 0x5a3e, PT ;  /* 0x00005a3e0b00780c */ /* 0x000fe40003f06270 */
[C---:B------:R-:W-:Y:S02]  /*0150*/  ISETP.LT.U32.AND P1, PT, R5.reuse, 0xc7, PT ;  /* 0x000000c70500780c */ /* 0x040fe40003f21070 */
[----:B------:R-:W-:-:S04]  /*0160*/  IADD3 R15, PT, PT, R5, 0x400, RZ ;  /* 0x00000400050f7810 */ /* 0x000fc80007ffe0ff */
[-C--:B------:R-:W-:Y:S02]  /*0170*/  IADD3 R11, PT, PT, R0, R15.reuse, RZ ;  /* 0x0000000f000b7210 */ /* 0x080fe40007ffe0ff */
[----:B------:R-:W-:Y:S01]  /*0180*/  MOV R5, R15 ;  /* 0x0000000f00057202 */ /* 0x000fe20000000f00 */
[----:B--2---:R0:W-:Y:S04]  /*0190*/  STS [R13], R8 ;  /* 0x000000080d007388 */ /* 0x0041e80000000800 */
[----:B------:R-:W-:Y:S05]  /*01a0*/  @!P0 BRA P1, `(.L_x_17) ;  /* 0xfffffffc00d88947 */ /* 0x000fea000083ffff */
.L_x_16:
[----:B------:R-:W-:Y:S05]  /*01b0*/  BSYNC.RECONVERGENT B0 ;  /* 0x0000000000007941 */ /* 0x000fea0003800200 */
.L_x_15:
[----:B------:R-:W1:Y:S01]  /*01c0*/  LDCU UR4, c[0x0][0x380] ;  /* 0x00007000ff0477ac */ /* 0x000e620008000800 */
[----:B------:R-:W-:Y:S01]  /*01d0*/  BSSY.RECONVERGENT B0, `(.L_x_18) ;  /* 0x00002a5000007945 */ /* 0x000fe20003800200 */
[----:B-1----:R-:W-:-:S04]  /*01e0*/  IADD3 R0, PT, PT, R4, -UR4, RZ ;  /* 0x8000000404007c10 */ /* 0x002fc8000fffe0ff */
[----:B------:R-:W-:Y:S01]  /*01f0*/  IABS R0, R0 ;  /* 0x0000000000007213 */ /* 0x000fe20000000000 */
[----:B------:R-:W-:Y:S03]  /*0200*/  BAR.SYNC.DEFER_BLOCKING 0x0 ;  /* 0x0000000000007b1d */ /* 0x000fe60000010000 */
[----:B------:R-:W-:Y:S02]  /*0210*/  ISETP.GE.AND P0, PT, R0, 0xc8, PT ;  /* 0x000000c80000780c */ /* 0x000fe40003f06270 */
[----:B------:R-:W-:Y:S02]  /*0220*/  MOV R0, 0x7f7fffff ;  /* 0x7f7fffff00007802 */ /* 0x000fe40000000f00 */
[----:B------:R-:W-:-:S13]  /*0230*/  ISETP.GT.OR P0, PT, R4, 0x5d75, !P0 ;  /* 0x00005d750400780c */ /* 0x000fda0004704670 */
[----:B------:R-:W-:Y:S05]  /*0240*/  @P0 BRA `(.L_x_19) ;  /* 0x0000002800740947 */ /* 0x000fea0003800000 */
[----:B------:R-:W1:Y:S01]  /*0250*/  S2UR UR5, SR_CgaCtaId ;  /* 0x00000000000579c3 */ /* 0x000e620000008800 */
[----:B------:R-:W-:Y:S01]  /*0260*/  UMOV UR4, 0x400 ;  /* 0x0000040000047882 */ /* 0x000fe20000000000 */
[----:B------:R-:W2:Y:S01]  /*0270*/  LDCU.128 UR12, c[0x3][URZ] ;  /* 0x00c00000ff0c77ac */ /* 0x000ea20008000c00 */
[----:B------:R-:W-:Y:S01]  /*0280*/  BSSY.RECONVERGENT B1, `(.L_x_19) ;  /* 0x0000299000017945 */ /* 0x000fe20003800200 */
[----:B------:R-:W-:Y:S01]  /*0290*/  UIADD3 UR4, UPT, UPT, UR4, 0x100, URZ ;  /* 0x0000010004047890 */ /* 0x000fe2000fffe0ff */
[----:B------:R-:W3:Y:S03]  /*02a0*/  LDCU.128 UR16, c[0x3][0x10] ;  /* 0x00c00200ff1077ac */ /* 0x000ee60008000c00 */
[----:B-1----:R-:W-:-:S06]  /*02b0*/  ULEA UR4, UR5, UR4, 0x18 ;  /* 0x0000000405047291 */ /* 0x002fcc000f8ec0ff */
[----:B------:R-:W-:-:S05]  /*02c0*/  LEA R5, R3, UR4, 0x2 ;  /* 0x0000000403057c11 */ /* 0x000fca000f8e10ff */
[----:B------:R-:W2:Y:S04]  /*02d0*/  LDS R0, [R5] ;  /* 0x0000000005007984 */ /* 0x000ea80000000800 */
[----:B------:R-:W1:Y:S04]  /*02e0*/  LDS R9, [R5+0x4] ;  /* 0x0000040005097984 */ /* 0x000e680000000800 */
[----:B------:R-:W4:Y:S04]  /*02f0*/  LDS R11, [R5+0x8] ;  /* 0x00000800050b7984 */ /* 0x000f280000000800 */
[----:B------:R-:W5:Y:S04]  /*0300*/  LDS R12, [R5+0xc] ;  /* 0x00000c00050c7984 */ /* 0x000f680000000800 */
[----:B0-----:R-:W3:Y:S04]  /*0310*/  LDS R13, [R5+0x10] ;  /* 0x00001000050d7984 */ /* 0x001ee80000000800 */
[----:B------:R-:W0:Y:S04]  /*0320*/  LDS R14, [R5+0x14] ;  /* 0x00001400050e7984 */ /* 0x000e280000000800 */
[----:B------:R-:W0:Y:S04]  /*0330*/  LDS R8, [R5+0x18] ;  /* 0x0000180005087984 */ /* 0x000e280000000800 */
[----:B------:R-:W0:Y:S04]  /*0340*/  LDS R7, [R5+0x1c] ;  /* 0x00001c0005077984 */ /* 0x000e280000000800 */
[----:B------:R-:W0:Y:S01]  /*0350*/  LDS R6, [R5+0x20] ;  /* 0x0000200005067984 */ /* 0x000e220000000800 */
[----:B--2---:R-:W-:Y:S01]  /*0360*/  FADD R0, -R0, UR12 ;  /* 0x0000000c00007e21 */ /* 0x004fe20008000100 */
[----:B-1----:R-:W-:-:S03]  /*0370*/  FADD R10, -R9, UR13 ;  /* 0x0000000d090a7e21 */ /* 0x002fc60008000100 */
[----:B------:R-:W-:Y:S02]  /*0380*/  FFMA R9, R0, R0, RZ ;  /* 0x0000000000097223 */ /* 0x000fe400000000ff */
[----:B------:R-:W1:Y:S01]  /*0390*/  LDS R0, [R5+0x24] ;  /* 0x0000240005007984 */ /* 0x000e620000000800 */
[----:B----4-:R-:W-:Y:S01]  /*03a0*/  FADD R11, -R11, UR14 ;  /* 0x0000000e0b0b7e21 */ /* 0x010fe20008000100 */
[----:B------:R-:W-:Y:S02]  /*03b0*/  FFMA R10, R10, R10, R9 ;  /* 0x0000000a0a0a7223 */ /* 0x000fe40000000009 */
[----:B------:R-:W2:Y:S01]  /*03c0*/  LDS R9, [R5+0x28] ;  /* 0x0000280005097984 */ /* 0x000ea20000000800 */
[----:B-----5:R-:W-:Y:S01]  /*03d0*/  FADD R12, -R12, UR15 ;  /* 0x0000000f0c0c7e21 */ /* 0x020fe20008000100 */
[----:B------:R-:W-:Y:S01]  /*03e0*/  FFMA R11, R11, R11, R10 ;  /* 0x0000000b0b0b7223 */ /* 0x000fe2000000000a */
[----:B------:R-:W4:Y:S01]  /*03f0*/  LDCU.128 UR12, c[0x3][0x20] ;  /* 0x00c00400ff0c77ac */ /* 0x000f220008000c00 */
[----:B------:R-:W5:Y:S01]  /*0400*/  LDS R10, [R5+0x2c] ;  /* 0x00002c00050a7984 */ /* 0x000f620000000800 */
[----:B---3--:R-:W-:Y:S01]  /*0410*/  FADD R13, -R13, UR16 ;  /* 0x000000100d0d7e21 */ /* 0x008fe20008000100 */
[----:B------:R-:W-:-:S02]  /*0420*/  FFMA R12, R12, R12, R11 ;  /* 0x0000000c0c0c7223 */ /* 0x000fc4000000000b */
[----:B------:R-:W3:Y:S01]  /*0430*/  LDS R11, [R5+0x30] ;  /* 0x00003000050b7984 */ /* 0x000ee20000000800 */
[----:B0-----:R-:W-:Y:S01]  /*0440*/  FADD R14, -R14, UR17 ;  /* 0x000000110e0e7e21 */ /* 0x001fe20008000100 */
[----:B------:R-:W-:Y:S02]  /*0450*/  FFMA R13, R13, R13, R12 ;  /* 0x0000000d0d0d7223 */ /* 0x000fe4000000000c */
[----:B------:R-:W0:Y:S02]  /*0460*/  LDS R12, [R5+0x34] ;  /* 0x00003400050c7984 */ /* 0x000e240000000800 */
[----:B------:R-:W-:Y:S01]  /*0470*/  FFMA R13, R14, R14, R13 ;  /* 0x0000000e0e0d7223 */ /* 0x000fe2000000000d */
[----:B------:R-:W-:Y:S02]  /*0480*/  FADD R14, -R8, UR18 ;  /* 0x00000012080e7e21 */ /* 0x000fe40008000100 */
[----:B------:R-:W0:Y:S02]  /*0490*/  LDS R8, [R5+0x38] ;  /* 0x0000380005087984 */ /* 0x000e240000000800 */
[----:B------:R-:W-:Y:S01]  /*04a0*/  FFMA R13, R14, R14, R13 ;  /* 0x0000000e0e0d7223 */ /* 0x000fe2000000000d */
[----:B------:R-:W-:Y:S01]  /*04b0*/  FADD R14, -R7, UR19 ;  /* 0x00000013070e7e21 */ /* 0x000fe20008000100 */
[----:B------:R-:W3:Y:S01]  /*04c0*/  LDCU.128 UR16, c[0x3][0x30] ;  /* 0x00c00600ff1077ac */ /* 0x000ee20008000c00 */
[----:B------:R-:W0:Y:S02]  /*04d0*/  LDS R7, [R5+0x3c] ;  /* 0x00003c0005077984 */ /* 0x000e240000000800 */
[----:B------:R-:W-:Y:S01]  /*04e0*/  FFMA R13, R14, R14, R13 ;  /* 0x0000000e0e0d7223 */ /* 0x000fe2000000000d */
[----:B----4-:R-:W-:-:S02]  /*04f0*/  FADD R14, -R6, UR12 ;  /* 0x0000000c060e7e21 */ /* 0x010fc40008000100 */
[----:B------:R-:W4:Y:S02]  /*0500*/  LDS R6, [R5+0x40] ;  /* 0x0000400005067984 */ /* 0x000f240000000800 */
[----:B------:R-:W-:Y:S01]  /*0510*/  FFMA R13, R14, R14, R13 ;  /* 0x0000000e0e0d7223 */ /* 0x000fe2000000000d */
[----:B-1----:R-:W-:Y:S02]  /*0520*/  FADD R14, -R0, UR13 ;  /* 0x0000000d000e7e21 */ /* 0x002fe40008000100 */
[----:B------:R-:W1:Y:S02]  /*0530*/  LDS R0, [R5+0x44] ;  /* 0x0000440005007984 */ /* 0x000e640000000800 */
[----:B------:R-:W-:Y:S01]  /*0540*/  FFMA R13, R14, R14, R13 ;  /* 0x0000000e0e0d7223 */ /* 0x000fe2000000000d */
[----:B--2---:R-:W-:Y:S02]  /*0550*/  FADD R14, -R9, UR14 ;  /* 0x0000000e090e7e21 */ /* 0x004fe40008000100 */
[----:B------:R-:W2:Y:S02]  /*0560*/  LDS R9, [R5+0x48] ;  /* 0x0000480005097984 */ /* 0x000ea40000000800 */
[----:B------:R-:W-:Y:S01]  /*0570*/  FFMA R13, R14, R14, R13 ;  /* 0x0000000e0e0d7223 */ /* 0x000fe2000000000d */
[----:B-----5:R-:W-:Y:S01]  /*0580*/  FADD R14, -R10, UR15 ;  /* 0x0000000f0a0e7e21 */ /* 0x020fe20008000100 */
[----:B------:R-:W4:Y:S01]  /*0590*/  LDCU.128 UR12, c[0x3][0x40] ;  /* 0x00c00800ff0c77ac */ /* 0x000f220008000c00 */
[----:B------:R-:W5:Y:S02]  /*05a0*/  LDS R10, [R5+0x4c] ;  /* 0x00004c00050a7984 */ /* 0x000f640000000800 */
[----:B------:R-:W-:Y:S01]  /*05b0*/  FFMA R13, R14, R14, R13 ;  /* 0x0000000e0e0d7223 */ /* 0x000fe2000000000d */
[----:B---3--:R-:W-:-:S02]  /*05c0*/  FADD R14, -R11, UR16 ;  /* 0x000000100b0e7e21 */ /* 0x008fc40008000100 */
[----:B------:R-:W3:Y:S02]  /*05d0*/  LDS R11, [R5+0x50] ;  /* 0x00005000050b7984 */ /* 0x000ee40000000800 */
[----:B------:R-:W-:Y:S01]  /*05e0*/  FFMA R13, R14, R14, R13 ;  /* 0x0000000e0e0d7223 */ /* 0x000fe2000000000d */
[----:B0-----:R-:W-:Y:S02]  /*05f0*/  FADD R14, -R12, UR17 ;  /* 0x000000110c0e7e21 */ /* 0x001fe40008000100 */
        /* <DEDUP_REMOVED lines=542> */
[----:B---3--:R-:W-:Y:S01]  /*27e0*/  FADD R11, -R11, UR16 ;  /* 0x000000100b0b7e21 */ /* 0x008fe20008000100 */
[----:B------:R-:W3:Y:S03]  /*27f0*/  LDS R13, [R5+0x2f0] ;  /* 0x0002f000050d7984 */ /* 0x000ee60000000800 */
[----:B------:R-:W-:Y:S01]  /*2800*/  FFMA R14, R11, R11, R14 ;  /* 0x0000000b0b0e7223 */ /* 0x000fe2000000000e */
[----:B0-----:R-:W-:Y:S01]  /*2810*/  FADD R15, -R12, UR17 ;  /* 0x000000110c0f7e21 */ /* 0x001fe20008000100 */
[----:B------:R-:W0:Y:S03]  /*2820*/  LDS R11, [R5+0x2f4] ;  /* 0x0002f400050b7984 */ /* 0x000e260000000800 */
[----:B------:R-:W-:Y:S01]  /*2830*/  FFMA R14, R15, R15, R14 ;  /* 0x0000000f0f0e7223 */ /* 0x000fe2000000000e */
[----:B------:R-:W-:Y:S01]  /*2840*/  FADD R15, -R8, UR18 ;  /* 0x00000012080f7e21 */ /* 0x000fe20008000100 */
[----:B------:R-:W-:Y:S03]  /*2850*/  LDS R12, [R5+0x314] ;  /* 0x00031400050c7984 */ /* 0x000fe60000000800 */
[----:B------:R-:W-:Y:S01]  /*2860*/  FFMA R14, R15, R15, R14 ;  /* 0x0000000f0f0e7223 */ /* 0x000fe2000000000e */
[----:B------:R-:W0:Y:S01]  /*2870*/  LDS R8, [R5+0x2f8] ;  /* 0x0002f80005087984 */ /* 0x000e220000000800 */
[----:B------:R-:W-:Y:S01]  /*2880*/  FADD R15, -R7, UR19 ;  /* 0x00000013070f7e21 */ /* 0x000fe20008000100 */
[----:B------:R-:W3:Y:S02]  /*2890*/  LDCU.128 UR16, c[0x3][0x2f0] ;  /* 0x00c05e00ff1077ac */ /* 0x000ee40008000c00 */
[----:B------:R-:W0:Y:S01]  /*28a0*/  LDS R7, [R5+0x2fc] ;  /* 0x0002fc0005077984 */ /* 0x000e220000000800 */
        /* <DEDUP_REMOVED lines=21> */
[----:B------:R5:W0:Y:S02]  /*2a00*/  LDS R8, [R5+0x31c] ;  /* 0x00031c0005087984 */ /* 0x000a240000000800 */
[----:B------:R-:W-:Y:S01]  /*2a10*/  FFMA R14, R15, R15, R14 ;  /* 0x0000000f0f0e7223 */ /* 0x000fe2000000000e */
[----:B------:R-:W-:Y:S01]  /*2a20*/  FADD R7, -R7, UR19 ;  /* 0x0000001307077e21 */ /* 0x000fe20008000100 */
[----:B------:R-:W3:Y:S01]  /*2a30*/  LDCU.128 UR16, c[0x3][0x310] ;  /* 0x00c06200ff1077ac */ /* 0x000ee20008000c00 */
[----:B----4-:R-:W-:-:S02]  /*2a40*/  FADD R6, -R6, UR12 ;  /* 0x0000000c06067e21 */ /* 0x010fc40008000100 */
[----:B------:R-:W-:-:S04]  /*2a50*/  FFMA R7, R7, R7, R14 ;  /* 0x0000000707077223 */ /* 0x000fc8000000000e */
[----:B------:R-:W-:Y:S01]  /*2a60*/  FFMA R6, R6, R6, R7 ;  /* 0x0000000606067223 */ /* 0x000fe20000000007 */
[----:B-1----:R-:W-:-:S04]  /*2a70*/  FADD R7, -R0, UR13 ;  /* 0x0000000d00077e21 */ /* 0x002fc80008000100 */
[----:B------:R-:W-:Y:S01]  /*2a80*/  FFMA R6, R7, R7, R6 ;  /* 0x0000000707067223 */ /* 0x000fe20000000006 */
[----:B--2---:R-:W-:-:S04]  /*2a90*/  FADD R9, -R9, UR14 ;  /* 0x0000000e09097e21 */ /* 0x004fc80008000100 */
[----:B------:R-:W-:Y:S01]  /*2aa0*/  FFMA R6, R9, R9, R6 ;  /* 0x0000000909067223 */ /* 0x000fe20000000006 */
[----:B-----5:R-:W-:-:S04]  /*2ab0*/  FADD R5, -R10, UR15 ;  /* 0x0000000f0a057e21 */ /* 0x020fc80008000100 */
[----:B------:R-:W-:Y:S01]  /*2ac0*/  FFMA R6, R5, R5, R6 ;  /* 0x0000000505067223 */ /* 0x000fe20000000006 */
[----:B---3--:R-:W-:Y:S01]  /*2ad0*/  FADD R13, -R13, UR16 ;  /* 0x000000100d0d7e21 */ /* 0x008fe20008000100 */
[----:B------:R-:W-:-:S03]  /*2ae0*/  FADD R5, -R12, UR17 ;  /* 0x000000110c057e21 */ /* 0x000fc60008000100 */
[----:B------:R-:W-:Y:S01]  /*2af0*/  FFMA R6, R13, R13, R6 ;  /* 0x0000000d0d067223 */ /* 0x000fe20000000006 */
[----:B0-----:R-:W-:-:S03]  /*2b00*/  FADD R11, -R11, UR18 ;  /* 0x000000120b0b7e21 */ /* 0x001fc60008000100 */
[----:B------:R-:W-:-:S04]  /*2b10*/  FFMA R6, R5, R5, R6 ;  /* 0x0000000505067223 */ /* 0x000fc80000000006 */
[----:B------:R-:W-:Y:S01]  /*2b20*/  FFMA R6, R11, R11, R6 ;  /* 0x0000000b0b067223 */ /* 0x000fe20000000006 */
[----:B------:R-:W-:-:S04]  /*2b30*/  FADD R5, -R8, UR19 ;  /* 0x0000001308057e21 */ /* 0x000fc80008000100 */
[----:B------:R-:W-:-:S04]  /*2b40*/  FFMA R0, R5, R5, R6 ;  /* 0x0000000505007223 */ /* 0x000fc80000000006 */
[----:B------:R0:W1:Y:S01]  /*2b50*/  MUFU.RSQ R5, R0 ;  /* 0x0000000000057308 */ /* 0x0000620000001400 */
[----:B------:R-:W-:-:S04]  /*2b60*/  IADD3 R6, PT, PT, R0, -0xd000000, RZ ;  /* 0xf300000000067810 */ /* 0x000fc80007ffe0ff */
[----:B------:R-:W-:-:S13]  /*2b70*/  ISETP.GT.U32.AND P0, PT, R6, 0x727fffff, PT ;  /* 0x727fffff0600780c */ /* 0x000fda0003f04070 */
[----:B01----:R-:W-:Y:S05]  /*2b80*/  @!P0 BRA `(.L_x_20) ;  /* 0x0000000000108947 */ /* 0x003fea0003800000 */
[----:B------:R-:W-:-:S07]  /*2b90*/  MOV R10, 0x2bb0 ;  /* 0x00002bb0000a7802 */ /* 0x000fce0000000f00 */
[----:B------:R-:W-:Y:S05]  /*2ba0*/  CALL.REL.NOINC `($__internal_0_$__cuda_sm20_sqrt_rn_f32_slowpath) ;  /* 0x0000000400d87944 */ /* 0x000fea0003c00000 */
[----:B------:R-:W-:Y:S01]  /*2bb0*/  MOV R0, R5 ;  /* 0x0000000500007202 */ /* 0x000fe20000000f00 */
[----:B------:R-:W-:Y:S06]  /*2bc0*/  BRA `(.L_x_21) ;  /* 0x0000000000107947 */ /* 0x000fec0003800000 */
.L_x_20:
[----:B------:R-:W-:Y:S01]  /*2bd0*/  FMUL.FTZ R7, R0, R5 ;  /* 0x0000000500077220 */ /* 0x000fe20000410000 */
[----:B------:R-:W-:-:S03]  /*2be0*/  FMUL.FTZ R5, R5, 0.5 ;  /* 0x3f00000005057820 */ /* 0x000fc60000410000 */
[----:B------:R-:W-:-:S04]  /*2bf0*/  FFMA R0, -R7, R7, R0 ;  /* 0x0000000707007223 */ /* 0x000fc80000000100 */
[----:B------:R-:W-:-:S07]  /*2c00*/  FFMA R0, R0, R5, R7 ;  /* 0x0000000500007223 */ /* 0x000fce0000000007 */
.L_x_21:
[----:B------:R-:W-:Y:S05]  /*2c10*/  BSYNC.RECONVERGENT B1 ;  /* 0x0000000000017941 */ /* 0x000fea0003800200 */
.L_x_19:
[----:B------:R-:W-:Y:S05]  /*2c20*/  BSYNC.RECONVERGENT B0 ;  /* 0x0000000000007941 */ /* 0x000fea0003800200 */
.L_x_18:
[----:B------:R-:W1:Y:S01]  /*2c30*/  SHFL.DOWN PT, R5, R0, 0x10, 0x1f ;  /* 0x0a001f0000057f89 */ /* 0x000e6200000e0000 */
[----:B------:R-:W-:-:S03]  /*2c40*/  UIADD3 UR4, UPT, UPT, UR8, 0x1f, URZ ;  /* 0x0000001f08047890 */ /* 0x000fc6000fffe0ff */
[----:B------:R-:W2:Y:S01]  /*2c50*/  SHFL.DOWN PT, R7, R4, 0x10, 0x1f ;  /* 0x0a001f0004077f89 */ /* 0x000ea200000e0000 */
[----:B------:R-:W-:Y:S01]  /*2c60*/  USHF.R.U32.HI UR4, URZ, 0x5, UR4 ;  /* 0x00000005ff047899 */ /* 0x000fe20008011604 */
[----:B------:R-:W3:Y:S01]  /*2c70*/  S2R R10, SR_CgaCtaId ;  /* 0x00000000000a7919 */ /* 0x000ee20000008800 */
[CC--:B-1----:R-:W-:Y:S02]  /*2c80*/  FSETP.GT.AND P0, PT, R0.reuse, R5.reuse, PT ;  /* 0x000000050000720b */ /* 0x0c2fe40003f04000 */
[----:B------:R-:W-:Y:S02]  /*2c90*/  FSETP.NEU.AND P1, PT, R0, R5, PT ;  /* 0x000000050000720b */ /* 0x000fe40003f2d000 */
[----:B------:R-:W-:-:S05]  /*2ca0*/  FSEL R5, R5, R0, P0 ;  /* 0x0000000005057208 */ /* 0x000fca0000000000 */
[----:B------:R-:W1:Y:S06]  /*2cb0*/  SHFL.DOWN PT, R6, R5, 0x8, 0x1f ;  /* 0x09001f0005067f89 */ /* 0x000e6c00000e0000 */
[----:B--2---:R-:W-:-:S04]  /*2cc0*/  @!P1 VIMNMX R4, PT, PT, R4, R7, PT ;  /* 0x0000000704049248 */ /* 0x004fc80003fe0100 */
[----:B------:R-:W-:-:S05]  /*2cd0*/  SEL R7, R7, R4, P0 ;  /* 0x0000000407077207 */ /* 0x000fca0000000000 */
[----:B0-----:R-:W0:Y:S01]  /*2ce0*/  SHFL.DOWN PT, R8, R7, 0x8, 0x1f ;  /* 0x09001f0007087f89 */ /* 0x001e2200000e0000 */
[CC--:B-1----:R-:W-:Y:S02]  /*2cf0*/  FSETP.GT.AND P0, PT, R5.reuse, R6.reuse, PT ;  /* 0x000000060500720b */ /* 0x0c2fe40003f04000 */
[----:B------:R-:W-:Y:S02]  /*2d00*/  FSETP.NEU.AND P1, PT, R5, R6, PT ;  /* 0x000000060500720b */ /* 0x000fe40003f2d000 */
[----:B------:R-:W-:Y:S02]  /*2d10*/  FSEL R6, R6, R5, P0 ;  /* 0x0000000506067208 */ /* 0x000fe40000000000 */
[----:B------:R-:W-:-:S03]  /*2d20*/  MOV R5, 0x400 ;  /* 0x0000040000057802 */ /* 0x000fc60000000f00 */
        /* <DEDUP_REMOVED lines=15> */
[----:B0-----:R-:W-:Y:S02]  /*2e20*/  @!P1 VIMNMX R11, PT, PT, R11, R4, PT ;  /* 0x000000040b0b9248 */ /* 0x001fe40003fe0100 */
[C---:B------:R-:W-:Y:S02]  /*2e30*/  LOP3.LUT P1, R0, R3.reuse, 0x1f, RZ, 0xc0, !PT ;  /* 0x0000001f03007812 */ /* 0x040fe4000782c0ff */
[----:B------:R-:W-:Y:S02]  /*2e40*/  SEL R7, R4, R11, P0 ;  /* 0x0000000b04077207 */ /* 0x000fe40000000000 */
[----:B------:R-:W-:Y:S02]  /*2e50*/  ISETP.NE.AND P4, PT, R0, RZ, PT ;  /* 0x000000ff0000720c */ /* 0x000fe40003f85270 */
[----:B------:R-:W-:Y:S01]  /*2e60*/  ISETP.GE.U32.AND P0, PT, R3, UR4, PT ;  /* 0x0000000403007c0c */ /* 0x000fe2000bf06070 */
[----:B------:R-:W0:Y:S01]  /*2e70*/  SHFL.DOWN PT, R8, R7, 0x1, 0x1f ;  /* 0x08201f0007087f89 */ /* 0x000e2200000e0000 */
[----:B------:R-:W-:-:S09]  /*2e80*/  SHF.R.U32.HI R4, RZ, 0x5, R3 ;  /* 0x00000005ff047819 */ /* 0x000fd20000011603 */
[C---:B------:R-:W-:Y:S02]  /*2e90*/  @!P4 IADD3 R9, PT, PT, R5.reuse, 0x80, RZ ;  /* 0x000000800509c810 */ /* 0x040fe40007ffe0ff */
[CC--:B-1----:R-:W-:Y:S02]  /*2ea0*/  FSETP.NEU.AND P3, PT, R6.reuse, R13.reuse, PT ;  /* 0x0000000d0600720b */ /* 0x0c2fe40003f6d000 */
[----:B------:R-:W-:Y:S02]  /*2eb0*/  FSETP.GT.AND P2, PT, R6, R13, PT ;  /* 0x0000000d0600720b */ /* 0x000fe40003f44000 */
[----:B------:R-:W-:Y:S02]  /*2ec0*/  @!P0 IADD3 R11, PT, PT, R5, 0x80, RZ ;  /* 0x00000080050b8810 */ /* 0x000fe40007ffe0ff */
[C---:B---3--:R-:W-:Y:S02]  /*2ed0*/  @!P4 LEA R9, R10.reuse, R9, 0x18 ;  /* 0x000000090a09c211 */ /* 0x048fe400078ec0ff */
[----:B------:R-:W-:-:S02]  /*2ee0*/  LEA R5, R10, R5, 0x18 ;  /* 0x000000050a057211 */ /* 0x000fc400078ec0ff */
[----:B------:R-:W-:Y:S02]  /*2ef0*/  @!P0 LEA R15, R10, R11, 0x18 ;  /* 0x0000000b0a0f8211 */ /* 0x000fe400078ec0ff */
[----:B------:R-:W-:Y:S02]  /*2f00*/  @!P4 LEA R9, R4, R9, 0x2 ;  /* 0x000000090409c211 */ /* 0x000fe400078e10ff */
[----:B0-----:R-:W-:Y:S02]  /*2f10*/  @!P3 VIMNMX R7, PT, PT, R7, R8, PT ;  /* 0x000000080707b248 */ /* 0x001fe40003fe0100 */
[----:B------:R-:W-:Y:S02]  /*2f20*/  @!P1 MOV R11, 0x7f7fffff ;  /* 0x7f7fffff000b9802 */ /* 0x000fe40000000f00 */
[----:B------:R-:W-:Y:S02]  /*2f30*/  SEL R7, R8, R7, P2 ;  /* 0x0000000708077207 */ /* 0x000fe40001000000 */
[----:B------:R-:W-:-:S02]  /*2f40*/  LEA R4, R4, R5, 0x2 ;  /* 0x0000000504047211 */ /* 0x000fc400078e10ff */
[----:B------:R-:W-:Y:S02]  /*2f50*/  FSEL R13, R13, R6, P2 ;  /* 0x000000060d0d7208 */ /* 0x000fe40001000000 */
[----:B------:R-:W-:Y:S01]  /*2f60*/  @!P4 I2FP.F32.S32 R6, R7 ;  /* 0x000000070006c245 */ /* 0x000fe20000201400 */
[----:B------:R-:W-:Y:S01]  /*2f70*/  @!P1 STS [R4], R11 ;  /* 0x0000000b04009388 */ /* 0x000fe20000000800 */
[C---:B------:R-:W-:Y:S02]  /*2f80*/  @!P0 LEA R8, R0.reuse, R15, 0x2 ;  /* 0x0000000f00088211 */ /* 0x040fe400078e10ff */
[----:B------:R-:W-:Y:S01]  /*2f90*/  MOV R7, 0x7f7fffff ;  /* 0x7f7fffff00077802 */ /* 0x000fe20000000f00 */
[----:B------:R-:W-:Y:S01]  /*2fa0*/  @!P4 STS [R4], R13 ;  /* 0x0000000d0400c388 */ /* 0x000fe20000000800 */
[----:B------:R-:W-:Y:S01]  /*2fb0*/  @!P0 LEA R5, R0, R5, 0x2 ;  /* 0x0000000500058211 */ /* 0x000fe200078e10ff */
[----:B------:R-:W-:Y:S01]  /*2fc0*/  HFMA2 R0, -RZ, RZ, 0, 0 ;  /* 0x00000000ff007431 */ /* 0x000fe200000001ff */
[----:B------:R-:W-:Y:S01]  /*2fd0*/  ISETP.GT.U32.AND P1, PT, R3, 0x1f, PT ;  /* 0x0000001f0300780c */ /* 0x000fe20003f24070 */
[----:B------:R-:W-:Y:S01]  /*2fe0*/  @!P4 STS [R9], R6 ;  /* 0x000000060900c388 */ /* 0x000fe20000000800 */
[----:B------:R-:W-:Y:S06]  /*2ff0*/  BAR.SYNC.DEFER_BLOCKING 0x0 ;  /* 0x0000000000007b1d */ /* 0x000fec0000010000 */
[----:B------:R-:W0:Y:S04]  /*3000*/  @!P0 LDS R8, [R8] ;  /* 0x0000000008088984 */ /* 0x000e280000000800 */
[----:B------:R1:W2:Y:S01]  /*3010*/  @!P0 LDS R7, [R5] ;  /* 0x0000000005078984 */ /* 0x0002a20000000800 */
[----:B0-----:R1:W0:Y:S01]  /*3020*/  @!P0 F2I.TRUNC.NTZ R0, R8 ;  /* 0x0000000800008305 */ /* 0x001222000020f100 */
[----:B------:R-:W-:Y:S05]  /*3030*/  @P1 EXIT ;  /* 0x000000000000194d */ /* 0x000fea0003800000 */
[----:B--2---:R-:W2:Y:S01]  /*3040*/  SHFL.DOWN PT, R4, R7, 0x10, 0x1f ;  /* 0x0a001f0007047f89 */ /* 0x004ea200000e0000 */
[----:B0-----:R-:W-:-:S05]  /*3050*/  MOV R11, R0 ;  /* 0x00000000000b7202 */ /* 0x001fca0000000f00 */
[----:B------:R-:W0:Y:S01]  /*3060*/  SHFL.DOWN PT, R0, R11, 0x10, 0x1f ;  /* 0x0a001f000b007f89 */ /* 0x000e2200000e0000 */
[CC--:B--2---:R-:W-:Y:S02]  /*3070*/  FSETP.GT.AND P0, PT, R7.reuse, R4.reuse, PT ;  /* 0x000000040700720b */ /* 0x0c4fe40003f04000 */
[----:B------:R-:W-:Y:S02]  /*3080*/  FSETP.NEU.AND P1, PT, R7, R4, PT ;  /* 0x000000040700720b */ /* 0x000fe40003f2d000 */
[----:B------:R-:W-:-:S05]  /*3090*/  FSEL R4, R4, R7, P0 ;  /* 0x0000000704047208 */ /* 0x000fca0000000000 */
[----:B-1----:R-:W1:Y:S06]  /*30a0*/  SHFL.DOWN PT, R5, R4, 0x8, 0x1f ;  /* 0x09001f0004057f89 */ /* 0x002e6c00000e0000 */
        /* <DEDUP_REMOVED lines=21> */
[----:B0-----:R-:W-:Y:S02]  /*3200*/  @!P1 VIMNMX R8, PT, PT, R8, R11, PT ;  /* 0x0000000b08089248 */ /* 0x001fe40003fe0100 */
[----:B------:R-:W-:Y:S02]  /*3210*/  ISETP.NE.AND P1, PT, R3, RZ, PT ;  /* 0x000000ff0300720c */ /* 0x000fe40003f25270 */
[----:B------:R-:W-:-:S05]  /*3220*/  SEL R11, R11, R8, P0 ;  /* 0x000000080b0b7207 */ /* 0x000fca0000000000 */
[----:B------:R1:W0:Y:S06]  /*3230*/  SHFL.DOWN PT, R10, R11, 0x1, 0x1f ;  /* 0x08201f000b0a7f89 */ /* 0x00022c00000e0000 */
[----:B------:R-:W-:Y:S05]  /*3240*/  @P1 EXIT ;  /* 0x000000000000194d */ /* 0x000fea0003800000 */
[----:B------:R-:W3:Y:S01]  /*3250*/  LDC.64 R4, c[0x0][0x390] ;  /* 0x0000e400ff047b82 */ /* 0x000ee20000000a00 */
[CC--:B--2---:R-:W-:Y:S02]  /*3260*/  FSETP.NEU.AND P1, PT, R0.reuse, R9.reuse, PT ;  /* 0x000000090000720b */ /* 0x0c4fe40003f2d000 */
[----:B------:R-:W-:-:S04]  /*3270*/  FSETP.GT.AND P0, PT, R0, R9, PT ;  /* 0x000000090000720b */ /* 0x000fc80003f04000 */
[----:B------:R-:W-:Y:S01]  /*3280*/  FSEL R9, R9, R0, P0 ;  /* 0x0000000009097208 */ /* 0x000fe20000000000 */
[----:B------:R-:W2:Y:S06]  /*3290*/  LDC.64 R6, c[0x0][0x398] ;  /* 0x0000e600ff067b82 */ /* 0x000eac0000000a00 */
[----:B01----:R-:W-:-:S04]  /*32a0*/  @!P1 VIMNMX R11, PT, PT, R11, R10, PT ;  /* 0x0000000a0b0b9248 */ /* 0x003fc80003fe0100 */
[----:B------:R-:W-:Y:S01]  /*32b0*/  SEL R11, R10, R11, P0 ;  /* 0x0000000b0a0b7207 */ /* 0x000fe20000000000 */
[----:B---3--:R-:W-:-:S05]  /*32c0*/  IMAD.WIDE.U32 R4, R2, 0x4, R4 ;  /* 0x0000000402047825 */ /* 0x008fca00078e0004 */
[----:B------:R-:W-:Y:S01]  /*32d0*/  STG.E desc[UR6][R4.64], R9 ;  /* 0x0000000904007986 */ /* 0x000fe2000c101906 */
[----:B--2---:R-:W-:-:S05]  /*32e0*/  IMAD.WIDE.U32 R2, R2, 0x4, R6 ;  /* 0x0000000402027825 */ /* 0x004fca00078e0006 */
[----:B------:R-:W-:Y:S01]  /*32f0*/  STG.E desc[UR6][R2.64], R11 ;  /* 0x0000000b02007986 */ /* 0x000fe2000c101906 */
[----:B------:R-:W-:Y:S05]  /*3300*/  EXIT ;  /* 0x000000000000794d */ /* 0x000fea0003800000 */
        .weak           $__internal_0_$__cuda_sm20_sqrt_rn_f32_slowpath
        .type           $__internal_0_$__cuda_sm20_sqrt_rn_f32_slowpath,@function
        .size           $__internal_0_$__cuda_sm20_sqrt_rn_f32_slowpath,(.L_x_24 - $__internal_0_$__cuda_sm20_sqrt_rn_f32_slowpath)
$__internal_0_$__cuda_sm20_sqrt_rn_f32_slowpath:
[----:B------:R-:W-:-:S13]  /*3310*/  LOP3.LUT P0, RZ, R0, 0x7fffffff, RZ, 0xc0, !PT ;  /* 0x7fffffff00ff7812 */ /* 0x000fda000780c0ff */
[----:B------:R-:W-:Y:S01]  /*3320*/  @!P0 MOV R5, R0 ;  /* 0x0000000000058202 */ /* 0x000fe20000000f00 */
[----:B------:R-:W-:Y:S06]  /*3330*/  @!P0 BRA `(.L_x_22) ;  /* 0x0000000000408947 */ /* 0x000fec0003800000 */
[----:B------:R-:W-:-:S13]  /*3340*/  FSETP.GEU.FTZ.AND P0, PT, R0, RZ, PT ;  /* 0x000000ff0000720b */ /* 0x000fda0003f1e000 */
[----:B------:R-:W-:Y:S01]  /*3350*/  @!P0 MOV R5, 0x7fffffff ;  /* 0x7fffffff00058802 */ /* 0x000fe20000000f00 */
[----:B------:R-:W-:Y:S06]  /*3360*/  @!P0 BRA `(.L_x_22) ;  /* 0x0000000000348947 */ /* 0x000fec0003800000 */
[----:B------:R-:W-:-:S13]  /*3370*/  FSETP.GTU.FTZ.AND P0, PT, |R0|, +INF , PT ;  /* 0x7f8000000000780b */ /* 0x000fda0003f1c200 */
[----:B------:R-:W-:Y:S01]  /*3380*/  @P0 FADD.FTZ R5, R0, 1 ;  /* 0x3f80000000050421 */ /* 0x000fe20000010000 */
[----:B------:R-:W-:Y:S06]  /*3390*/  @P0 BRA `(.L_x_22) ;  /* 0x0000000000280947 */ /* 0x000fec0003800000 */
[----:B------:R-:W-:-:S13]  /*33a0*/  FSETP.NEU.FTZ.AND P0, PT, |R0|, +INF , PT ;  /* 0x7f8000000000780b */ /* 0x000fda0003f1d200 */
[----:B------:R-:W-:-:S04]  /*33b0*/  @P0 FFMA R6, R0, 1.84467440737095516160e+19, RZ ;  /* 0x5f80000000060823 */ /* 0x000fc800000000ff */
[----:B------:R-:W0:Y:S02]  /*33c0*/  @P0 MUFU.RSQ R5, R6 ;  /* 0x0000000600050308 */ /* 0x000e240000001400 */
[----:B0-----:R-:W-:Y:S01]  /*33d0*/  @P0 FMUL.FTZ R7, R6, R5 ;  /* 0x0000000506070220 */ /* 0x001fe20000410000 */
[----:B------:R-:W-:Y:S01]  /*33e0*/  @P0 FMUL.FTZ R9, R5, 0.5 ;  /* 0x3f00000005090820 */ /* 0x000fe20000410000 */
[----:B------:R-:W-:Y:S02]  /*33f0*/  @!P0 MOV R5, R0 ;  /* 0x0000000000058202 */ /* 0x000fe40000000f00 */
[----:B------:R-:W-:-:S04]  /*3400*/  @P0 FADD.FTZ R8, -R7, -RZ ;  /* 0x800000ff07080221 */ /* 0x000fc80000010100 */
[----:B------:R-:W-:-:S04]  /*3410*/  @P0 FFMA R8, R7, R8, R6 ;  /* 0x0000000807080223 */ /* 0x000fc80000000006 */
[----:B------:R-:W-:-:S04]  /*3420*/  @P0 FFMA R8, R8, R9, R7 ;  /* 0x0000000908080223 */ /* 0x000fc80000000007 */
[----:B------:R-:W-:-:S07]  /*3430*/  @P0 FMUL.FTZ R5, R8, 2.3283064365386962891e-10 ;  /* 0x2f80000008050820 */ /* 0x000fce0000410000 */
.L_x_22:
[----:B------:R-:W-:Y:S01]  /*3440*/  HFMA2 R7, -RZ, RZ, 0, 0 ;  /* 0x00000000ff077431 */ /* 0x000fe200000001ff */
[----:B------:R-:W-:-:S04]  /*3450*/  MOV R6, R10 ;  /* 0x0000000a00067202 */ /* 0x000fc80000000f00 */
[----:B------:R-:W-:Y:S05]  /*3460*/  RET.REL.NODEC R6 `(_Z17sequencesDistanceiPfS_Pi) ;  /* 0xffffffc806e47950 */ /* 0x000fea0003c3ffff */
.L_x_23:
        /* <DEDUP_REMOVED lines=9> */
.L_x_24:


//--------------------- .nv.shared._Z14finalReductioniiPiPfS_S0_ --------------------------
	.section	.nv.shared._Z14finalReductioniiPiPfS_S0_,"aw",@nobits
	.sectionflags	@""
	.align	16
.nv.shared._Z14finalReductioniiPiPfS_S0_:
	.zero		1280


//--------------------- .nv.shared.reserved.0     --------------------------
	.section	.nv.shared.reserved.0,"aw",@nobits
	.weak		__nv_reservedSMEM_offset_0_alias
	.size		__nv_reservedSMEM_offset_0_alias, 0, 64
	.other		__nv_reservedSMEM_offset_0_alias,@"STO_CUDA_RESERVED_SHARED STV_DEFAULT"
__nv_reservedSMEM_offset_0_alias:
	.zero		0
	.zero		64


//--------------------- .nv.shared._Z17sequencesDistanceiPfS_Pi --------------------------
	.section	.nv.shared._Z17sequencesDistanceiPfS_Pi,"aw",@nobits
	.sectionflags	@""
	.align	16
.nv.shared._Z17sequencesDistanceiPfS_Pi:
	.zero		1280


//--------------------- .nv.constant0._Z14finalReductioniiPiPfS_S0_ --------------------------
	.section	.nv.constant0._Z14finalReductioniiPiPfS_S0_,"a",@progbits
	.sectionflags	@""
	.align	4
.nv.constant0._Z14finalReductioniiPiPfS_S0_:
	.zero		936


//--------------------- .nv.constant0._Z17sequencesDistanceiPfS_Pi --------------------------
	.section	.nv.constant0._Z17sequencesDistanceiPfS_Pi,"a",@progbits
	.sectionflags	@""
	.align	4
.nv.constant0._Z17sequencesDistanceiPfS_Pi:
	.zero		928


//--------------------- SYMBOLS --------------------------

	.type		.nv.reservedSmem.offset0,@object
	.size		.nv.reservedSmem.offset0,0x4
	.type		.nv.reservedSmem.cap,@object
	.size		.nv.reservedSmem.cap,0x4
